// auto-generated by cutlass_sweep.conv — config: {"arch": "sm_100", "cluster_m": 1, "cluster_n": 1, "conv_kind": "fprop", "dtype": "bf16", "ndim": 2, "tile_k": 32, "tile_m": 64, "tile_n": 128}
#include "cutlass/cutlass.h"
#include "cute/tensor.hpp"
#include "cutlass/kernel_hardware_info.hpp"
#include "cutlass/conv/convolution.h"
#include "cutlass/conv/dispatch_policy.hpp"
#include "cutlass/conv/collective/collective_builder.hpp"
#include "cutlass/conv/kernel/conv_universal.hpp"
#include "cutlass/conv/device/conv_universal_adapter.hpp"
#include "cutlass/epilogue/collective/collective_builder.hpp"

using namespace cute;
using Elem = cutlass::bfloat16_t;
using Acc  = float;
using LayoutAB = cutlass::layout::TensorNHWC;
using LayoutC  = cutlass::layout::TensorNHWC;
constexpr auto ConvOp = cutlass::conv::Operator::kFprop;
using TileShape    = Shape<_64, _128, Shape<_32>>;
using ClusterShape = Shape<_1, _1, _1>;

using CollectiveEpilogue = typename cutlass::epilogue::collective::CollectiveBuilder<
    cutlass::arch::Sm100, cutlass::arch::OpClassTensorOp,
    TileShape, ClusterShape,
    cutlass::epilogue::collective::EpilogueTileAuto,
    Acc, Acc,
    Elem, LayoutC, 128 / cutlass::sizeof_bits<Elem>::value,
    Elem, LayoutC, 128 / cutlass::sizeof_bits<Elem>::value,
    cutlass::epilogue::collective::EpilogueScheduleAuto
  >::CollectiveOp;

using CollectiveMainloop = typename cutlass::conv::collective::CollectiveBuilder<
    cutlass::arch::Sm100, cutlass::arch::OpClassTensorOp, ConvOp,
    Elem, LayoutAB, 128 / cutlass::sizeof_bits<Elem>::value,
    Elem, LayoutAB, 128 / cutlass::sizeof_bits<Elem>::value,
    Acc,
    TileShape, ClusterShape,
    cutlass::conv::collective::StageCountAutoCarveout<
        static_cast<int>(sizeof(typename CollectiveEpilogue::SharedStorage))>,
    cutlass::conv::collective::KernelScheduleAuto
  >::CollectiveOp;

using ProblemShape = cutlass::conv::ConvProblemShape<
    ConvOp, CollectiveMainloop::DispatchPolicy::NumSpatialDimensions>;
using ConvKernel = cutlass::conv::kernel::ConvUniversal<
    ProblemShape, CollectiveMainloop, CollectiveEpilogue>;
using Conv = cutlass::conv::device::ConvUniversalAdapter<ConvKernel>;

auto* _anchor = &cutlass::device_kernel<ConvKernel>;


// ===== COMPILED SASS (sm_100a) =====

	.target	sm_100a

	.elftype	@"ET_EXEC"


//--------------------- .note.nv.tkinfo           --------------------------
	.section	.note.nv.tkinfo,"",@"SHT_NOTE"
	.sectionflags	@"SHF_NOTE_NV_TKINFO"
	.tkinfo
        /*0018*/ 	.word	0x00000002
        /*0030*/ 	.string	""
        /*0030*/ 	.string	"ptxas"
        /*0030*/ 	.string	"Cuda compilation tools, release 13.0, V13.0.88"
        /*0030*/ 	.string	"Build cuda_13.0.r13.0/compiler.36424714_0"
        /*0030*/ 	.string	"-arch sm_100a -m 64 "



//--------------------- .note.nv.cuinfo           --------------------------
	.section	.note.nv.cuinfo,"",@"SHT_NOTE"
	.sectionflags	@"SHF_NOTE_NV_CUINFO"
        /*0018*/ 	.short	0x0002
        /*001a*/ 	.short	0x0064
        /*001c*/ 	.short	0x0082
	.zero		2


//--------------------- .nv.info                  --------------------------
	.section	.nv.info,"",@"SHT_CUDA_INFO"
	.align	4


	//----- nvinfo : EIATTR_REGCOUNT
	.align		4
        /*0000*/ 	.byte	0x04, 0x2f
        /*0002*/ 	.short	(.L_19 - .L_18)
	.align		4
.L_18:
        /*0004*/ 	.word	index@(_ZN7cutlass13device_kernelINS_4conv6kernel13ConvUniversalINS1_16ConvProblemShapeILNS1_8OperatorE0ELi2EEENS1_10collective14CollectiveConvINS1_47MainloopSm100TmaUmmaWarpSpecializedImplicitGemmILS5_0ELi17ELi2ELi1ELi2EN4cute5tupleIJNSA_1CILi1EEESD_SD_EEEEENSB_IJNSC_ILi64EEENSC_ILi128EEENSB_IJNSC_ILi32EEEEEEEEENS_10bfloat16_tESL_NSA_8TiledMMAINSA_8MMA_AtomIJNSA_20SM100_MMA_F16BF16_SSISL_SL_fLi64ELi128ELNSA_4UMMA5MajorE0ELSQ_0ELNSP_7ScaleInE0ELSR_0EEEEEENSA_6LayoutISE_NSB_IJNSC_ILi0EEESV_SV_EEEEENSB_IJNSA_10UnderscoreESY_SY_EEEEENS7_6detail27Sm100ImplicitGemmTileTraitsINSA_20SM90_TMA_LOAD_IM2COLENSA_14ComposedLayoutINSA_7SwizzleILi2ELi4ELi3EEENSA_18smem_ptr_flag_bitsILi16EEENSU_INSB_IJNSC_ILi8EEESI_EEENSB_IJSI_SD_EEEEEEEvEENS12_INSA_13SM90_TMA_LOADES1D_vEEEENS_8epilogue10collective18CollectiveEpilogueINS1I_23Sm100TmaWarpSpecializedILi4ELi2ELi16ELb1ELb0EEEJSK_NSB_IJNSU_ISG_SD_EENSU_ISI_SD_EEEEESL_NSB_IJNSB_IJlllEEESD_SV_EEESL_S1R_NS1I_6fusion15FusionCallbacksIS1M_NS1S_17LinearCombinationISL_fSL_fLNS_15FloatRoundStyleE2EEESK_S1P_JEEENSA_5SM1004TMEM4LOAD26SM100_TMEM_LOAD_16dp256b4xES13_S1D_NSA_17SM75_U32x4_LDSM_NENSA_21SM90_TMA_STORE_IM2COLES1D_NSA_17SM90_U32x4_STSM_NENSA_39AutoVectorizingCopyWithAssumedAlignmentILi128EEEEEEvvEEEEvNT_6ParamsE)
        /*0008*/ 	.word	0x00000060


	//----- nvinfo : EIATTR_FRAME_SIZE
	.align		4
.L_19:
        /*000c*/ 	.byte	0x04, 0x11
        /*000e*/ 	.short	(.L_21 - .L_20)
	.align		4
.L_20:
        /*0010*/ 	.word	index@($__internal_2_$__cuda_sm10x_tcgen05_guardrail_trap_unallocated_columns_being_dealloced)
        /*0014*/ 	.word	0x00000008


	//----- nvinfo : EIATTR_FRAME_SIZE
	.align		4
.L_21:
        /*0018*/ 	.byte	0x04, 0x11
        /*001a*/ 	.short	(.L_23 - .L_22)
	.align		4
.L_22:
        /*001c*/ 	.word	index@($__internal_1_$__cuda_sm10x_tcgen05_guardrail_trap_phase_invalid_during_alloc)
        /*0020*/ 	.word	0x00000008


	//----- nvinfo : EIATTR_FRAME_SIZE
	.align		4
.L_23:
        /*0024*/ 	.byte	0x04, 0x11
        /*0026*/ 	.short	(.L_25 - .L_24)
	.align		4
.L_24:
        /*0028*/ 	.word	index@($__internal_0_$__cuda_sm10x_tcgen05_guardrail_trap_col_being_dealloced_not_returned_by_alloc)
        /*002c*/ 	.word	0x00000008


	//----- nvinfo : EIATTR_FRAME_SIZE
	.align		4
.L_25:
        /*0030*/ 	.byte	0x04, 0x11
        /*0032*/ 	.short	(.L_27 - .L_26)
	.align		4
.L_26:
        /*0034*/ 	.word	index@(_ZN7cutlass13device_kernelINS_4conv6kernel13ConvUniversalINS1_16ConvProblemShapeILNS1_8OperatorE0ELi2EEENS1_10collective14CollectiveConvINS1_47MainloopSm100TmaUmmaWarpSpecializedImplicitGemmILS5_0ELi17ELi2ELi1ELi2EN4cute5tupleIJNSA_1CILi1EEESD_SD_EEEEENSB_IJNSC_ILi64EEENSC_ILi128EEENSB_IJNSC_ILi32EEEEEEEEENS_10bfloat16_tESL_NSA_8TiledMMAINSA_8MMA_AtomIJNSA_20SM100_MMA_F16BF16_SSISL_SL_fLi64ELi128ELNSA_4UMMA5MajorE0ELSQ_0ELNSP_7ScaleInE0ELSR_0EEEEEENSA_6LayoutISE_NSB_IJNSC_ILi0EEESV_SV_EEEEENSB_IJNSA_10UnderscoreESY_SY_EEEEENS7_6detail27Sm100ImplicitGemmTileTraitsINSA_20SM90_TMA_LOAD_IM2COLENSA_14ComposedLayoutINSA_7SwizzleILi2ELi4ELi3EEENSA_18smem_ptr_flag_bitsILi16EEENSU_INSB_IJNSC_ILi8EEESI_EEENSB_IJSI_SD_EEEEEEEvEENS12_INSA_13SM90_TMA_LOADES1D_vEEEENS_8epilogue10collective18CollectiveEpilogueINS1I_23Sm100TmaWarpSpecializedILi4ELi2ELi16ELb1ELb0EEEJSK_NSB_IJNSU_ISG_SD_EENSU_ISI_SD_EEEEESL_NSB_IJNSB_IJlllEEESD_SV_EEESL_S1R_NS1I_6fusion15FusionCallbacksIS1M_NS1S_17LinearCombinationISL_fSL_fLNS_15FloatRoundStyleE2EEESK_S1P_JEEENSA_5SM1004TMEM4LOAD26SM100_TMEM_LOAD_16dp256b4xES13_S1D_NSA_17SM75_U32x4_LDSM_NENSA_21SM90_TMA_STORE_IM2COLES1D_NSA_17SM90_U32x4_STSM_NENSA_39AutoVectorizingCopyWithAssumedAlignmentILi128EEEEEEvvEEEEvNT_6ParamsE)
        /*0038*/ 	.word	0x00000008


	//----- nvinfo : EIATTR_MIN_STACK_SIZE
	.align		4
.L_27:
        /*003c*/ 	.byte	0x04, 0x12
        /*003e*/ 	.short	(.L_29 - .L_28)
	.align		4
.L_28:
        /*0040*/ 	.word	index@(_ZN7cutlass13device_kernelINS_4conv6kernel13ConvUniversalINS1_16ConvProblemShapeILNS1_8OperatorE0ELi2EEENS1_10collective14CollectiveConvINS1_47MainloopSm100TmaUmmaWarpSpecializedImplicitGemmILS5_0ELi17ELi2ELi1ELi2EN4cute5tupleIJNSA_1CILi1EEESD_SD_EEEEENSB_IJNSC_ILi64EEENSC_ILi128EEENSB_IJNSC_ILi32EEEEEEEEENS_10bfloat16_tESL_NSA_8TiledMMAINSA_8MMA_AtomIJNSA_20SM100_MMA_F16BF16_SSISL_SL_fLi64ELi128ELNSA_4UMMA5MajorE0ELSQ_0ELNSP_7ScaleInE0ELSR_0EEEEEENSA_6LayoutISE_NSB_IJNSC_ILi0EEESV_SV_EEEEENSB_IJNSA_10UnderscoreESY_SY_EEEEENS7_6detail27Sm100ImplicitGemmTileTraitsINSA_20SM90_TMA_LOAD_IM2COLENSA_14ComposedLayoutINSA_7SwizzleILi2ELi4ELi3EEENSA_18smem_ptr_flag_bitsILi16EEENSU_INSB_IJNSC_ILi8EEESI_EEENSB_IJSI_SD_EEEEEEEvEENS12_INSA_13SM90_TMA_LOADES1D_vEEEENS_8epilogue10collective18CollectiveEpilogueINS1I_23Sm100TmaWarpSpecializedILi4ELi2ELi16ELb1ELb0EEEJSK_NSB_IJNSU_ISG_SD_EENSU_ISI_SD_EEEEESL_NSB_IJNSB_IJlllEEESD_SV_EEESL_S1R_NS1I_6fusion15FusionCallbacksIS1M_NS1S_17LinearCombinationISL_fSL_fLNS_15FloatRoundStyleE2EEESK_S1P_JEEENSA_5SM1004TMEM4LOAD26SM100_TMEM_LOAD_16dp256b4xES13_S1D_NSA_17SM75_U32x4_LDSM_NENSA_21SM90_TMA_STORE_IM2COLES1D_NSA_17SM90_U32x4_STSM_NENSA_39AutoVectorizingCopyWithAssumedAlignmentILi128EEEEEEvvEEEEvNT_6ParamsE)
        /*0044*/ 	.word	0x00000008
.L_29:


//--------------------- .nv.compat                --------------------------
	.section	.nv.compat,"",@"SHT_CUDA_COMPAT_INFO"
	.align	4
        /*0000*/ 	.byte	0x02, 0x09, 0x01, 0x00, 0x02, 0x02, 0x02, 0x00, 0x02, 0x05, 0x05, 0x00, 0x03, 0x07, 0x01, 0x01
        /*0010*/ 	.byte	0x02, 0x03, 0x01, 0x00, 0x02, 0x06, 0x01, 0x00, 0x04, 0x0b, 0x08, 0x00, 0x09, 0x00, 0x00, 0x00
        /*0020*/ 	.byte	0x00, 0x00, 0x00, 0x00


//--------------------- .nv.info._ZN7cutlass13device_kernelINS_4conv6kernel13ConvUniversalINS1_16ConvProblemShapeILNS1_8OperatorE0ELi2EEENS1_10collective14CollectiveConvINS1_47MainloopSm100TmaUmmaWarpSpecializedImplicitGemmILS5_0ELi17ELi2ELi1ELi2EN4cute5tupleIJNSA_1CILi1EEESD_SD_EEEEENSB_IJNSC_ILi64EEENSC_ILi128EEENSB_IJNSC_ILi32EEEEEEEEENS_10bfloat16_tESL_NSA_8TiledMMAINSA_8MMA_AtomIJNSA_20SM100_MMA_F16BF16_SSISL_SL_fLi64ELi128ELNSA_4UMMA5MajorE0ELSQ_0ELNSP_7ScaleInE0ELSR_0EEEEEENSA_6LayoutISE_NSB_IJNSC_ILi0EEESV_SV_EEEEENSB_IJNSA_10UnderscoreESY_SY_EEEEENS7_6detail27Sm100ImplicitGemmTileTraitsINSA_20SM90_TMA_LOAD_IM2COLENSA_14ComposedLayoutINSA_7SwizzleILi2ELi4ELi3EEENSA_18smem_ptr_flag_bitsILi16EEENSU_INSB_IJNSC_ILi8EEESI_EEENSB_IJSI_SD_EEEEEEEvEENS12_INSA_13SM90_TMA_LOADES1D_vEEEENS_8epilogue10collective18CollectiveEpilogueINS1I_23Sm100TmaWarpSpecializedILi4ELi2ELi16ELb1ELb0EEEJSK_NSB_IJNSU_ISG_SD_EENSU_ISI_SD_EEEEESL_NSB_IJNSB_IJlllEEESD_SV_EEESL_S1R_NS1I_6fusion15FusionCallbacksIS1M_NS1S_17LinearCombinationISL_fSL_fLNS_15FloatRoundStyleE2EEESK_S1P_JEEENSA_5SM1004TMEM4LOAD26SM100_TMEM_LOAD_16dp256b4xES13_S1D_NSA_17SM75_U32x4_LDSM_NENSA_21SM90_TMA_STORE_IM2COLES1D_NSA_17SM90_U32x4_STSM_NENSA_39AutoVectorizingCopyWithAssumedAlignmentILi128EEEEEEvvEEEEvNT_6ParamsE --------------------------
	.section	.nv.info._ZN7cutlass13device_kernelINS_4conv6kernel13ConvUniversalINS1_16ConvProblemShapeILNS1_8OperatorE0ELi2EEENS1_10collective14CollectiveConvINS1_47MainloopSm100TmaUmmaWarpSpecializedImplicitGemmILS5_0ELi17ELi2ELi1ELi2EN4cute5tupleIJNSA_1CILi1EEESD_SD_EEEEENSB_IJNSC_ILi64EEENSC_ILi128EEENSB_IJNSC_ILi32EEEEEEEEENS_10bfloat16_tESL_NSA_8TiledMMAINSA_8MMA_AtomIJNSA_20SM100_MMA_F16BF16_SSISL_SL_fLi64ELi128ELNSA_4UMMA5MajorE0ELSQ_0ELNSP_7ScaleInE0ELSR_0EEEEEENSA_6LayoutISE_NSB_IJNSC_ILi0EEESV_SV_EEEEENSB_IJNSA_10UnderscoreESY_SY_EEEEENS7_6detail27Sm100ImplicitGemmTileTraitsINSA_20SM90_TMA_LOAD_IM2COLENSA_14ComposedLayoutINSA_7SwizzleILi2ELi4ELi3EEENSA_18smem_ptr_flag_bitsILi16EEENSU_INSB_IJNSC_ILi8EEESI_EEENSB_IJSI_SD_EEEEEEEvEENS12_INSA_13SM90_TMA_LOADES1D_vEEEENS_8epilogue10collective18CollectiveEpilogueINS1I_23Sm100TmaWarpSpecializedILi4ELi2ELi16ELb1ELb0EEEJSK_NSB_IJNSU_ISG_SD_EENSU_ISI_SD_EEEEESL_NSB_IJNSB_IJlllEEESD_SV_EEESL_S1R_NS1I_6fusion15FusionCallbacksIS1M_NS1S_17LinearCombinationISL_fSL_fLNS_15FloatRoundStyleE2EEESK_S1P_JEEENSA_5SM1004TMEM4LOAD26SM100_TMEM_LOAD_16dp256b4xES13_S1D_NSA_17SM75_U32x4_LDSM_NENSA_21SM90_TMA_STORE_IM2COLES1D_NSA_17SM90_U32x4_STSM_NENSA_39AutoVectorizingCopyWithAssumedAlignmentILi128EEEEEEvvEEEEvNT_6ParamsE,"",@"SHT_CUDA_INFO"
	.sectionflags	@""
	.align	4


	//----- nvinfo : EIATTR_CUDA_API_VERSION
	.align		4
        /*0000*/ 	.byte	0x04, 0x37
        /*0002*/ 	.short	(.L_31 - .L_30)
.L_30:
        /*0004*/ 	.word	0x00000082


	//----- nvinfo : EIATTR_KPARAM_INFO
	.align		4
.L_31:
        /*0008*/ 	.byte	0x04, 0x17
        /*000a*/ 	.short	(.L_33 - .L_32)
.L_32:
        /*000c*/ 	.word	0x00000000
        /*0010*/ 	.short	0x0000
        /*0012*/ 	.short	0x0000
        /*0014*/ 	.byte	0x00, 0xf0, 0x01, 0x20


	//----- nvinfo : EIATTR_AT_ENTRY_FRAGMENTS
	.align		4
.L_33:
        /*0018*/ 	.byte	0x04, 0x4f
        /*001a*/ 	.short	(.L_35 - .L_34)


	//   ....[0]....
.L_34:
        /*001c*/ 	.word	0x00000006


	//----- nvinfo : EIATTR_RESERVED_SMEM_USED
	.align		4
.L_35:
        /*0020*/ 	.byte	0x01, 0x41
	.zero		2


	//----- nvinfo : EIATTR_SPARSE_MMA_MASK
	.align		4
        /*0024*/ 	.byte	0x03, 0x50
        /*0026*/ 	.short	0x0000


	//----- nvinfo : EIATTR_TCGEN05_1CTA_USED
	.align		4
        /*0028*/ 	.byte	0x01, 0x51
	.zero		2


	//----- nvinfo : EIATTR_MAXREG_COUNT
	.align		4
        /*002c*/ 	.byte	0x03, 0x1b
        /*002e*/ 	.short	0x00ff


	//----- nvinfo : EIATTR_NUM_BARRIERS
	.align		4
        /*0030*/ 	.byte	0x02, 0x4c
        /*0032*/ 	.byte	0x07
	.zero		1


	//----- nvinfo : EIATTR_EXTERNS
	.align		4
        /*0034*/ 	.byte	0x04, 0x0f
        /*0036*/ 	.short	(.L_37 - .L_36)


	//   ....[0]....
	.align		4
.L_36:
        /*0038*/ 	.word	index@(__assertfail)


	//----- nvinfo : EIATTR_MERCURY_ISA_VERSION
	.align		4
.L_37:
        /*003c*/ 	.byte	0x03, 0x5f
        /*003e*/ 	.short	0x0101


	//----- nvinfo : EIATTR_INT_WARP_WIDE_INSTR_OFFSETS
	.align		4
        /*0040*/ 	.byte	0x04, 0x31
        /*0042*/ 	.short	(.L_39 - .L_38)


	//   ....[0]....
.L_38:
        /*0044*/ 	.word	0x000041a0


	//   ....[1]....
        /*0048*/ 	.word	0x000041c0


	//   ....[2]....
        /*004c*/ 	.word	0x000041f0


	//   ....[3]....
        /*0050*/ 	.word	0x00004cb0


	//   ....[4]....
        /*0054*/ 	.word	0x00004cd0


	//   ....[5]....
        /*0058*/ 	.word	0x00004df0


	//   ....[6]....
        /*005c*/ 	.word	0x00004e10


	//   ....[7]....
        /*0060*/ 	.word	0x00004f80


	//   ....[8]....
        /*0064*/ 	.word	0x00004fa0


	//   ....[9]....
        /*0068*/ 	.word	0x000051f0


	//   ....[10]....
        /*006c*/ 	.word	0x00005200


	//----- nvinfo : EIATTR_COOP_GROUP_MASK_REGIDS
	.align		4
.L_39:
        /*0070*/ 	.byte	0x04, 0x29
        /*0072*/ 	.short	(.L_41 - .L_40)


	//   ....[0]....
.L_40:
        /*0074*/ 	.word	0xffffffff


	//   ....[1]....
        /*0078*/ 	.word	0xffffffff


	//   ....[2]....
        /*007c*/ 	.word	0xffffffff


	//   ....[3]....
        /*0080*/ 	.word	0xffffffff


	//   ....[4]....
        /*0084*/ 	.word	0xffffffff


	//   ....[5]....
        /*0088*/ 	.word	0xffffffff


	//   ....[6]....
        /*008c*/ 	.word	0xffffffff


	//   ....[7]....
        /*0090*/ 	.word	0xffffffff


	//   ....[8]....
        /*0094*/ 	.word	0xffffffff


	//   ....[9]....
        /*0098*/ 	.word	0xffffffff


	//   ....[10]....
        /*009c*/ 	.word	0xffffffff


	//   ....[11]....
        /*00a0*/ 	.word	0xffffffff


	//----- nvinfo : EIATTR_COOP_GROUP_INSTR_OFFSETS
	.align		4
.L_41:
        /*00a4*/ 	.byte	0x04, 0x28
        /*00a6*/ 	.short	(.L_43 - .L_42)


	//   ....[0]....
.L_42:
        /*00a8*/ 	.word	0x000000a0


	//   ....[1]....
        /*00ac*/ 	.word	0x000004e0


	//   ....[2]....
        /*00b0*/ 	.word	0x00000820


	//   ....[3]....
        /*00b4*/ 	.word	0x000009c0


	//   ....[4]....
        /*00b8*/ 	.word	0x00000ac0


	//   ....[5]....
        /*00bc*/ 	.word	0x00000c10


	//   ....[6]....
        /*00c0*/ 	.word	0x000022b0


	//   ....[7]....
        /*00c4*/ 	.word	0x00003600


	//   ....[8]....
        /*00c8*/ 	.word	0x00003810


	//   ....[9]....
        /*00cc*/ 	.word	0x00003840


	//   ....[10]....
        /*00d0*/ 	.word	0x00004080


	//   ....[11]....
        /*00d4*/ 	.word	0x000042c0


	//----- nvinfo : EIATTR_VRC_CTA_INIT_COUNT
	.align		4
.L_43:
        /*00d8*/ 	.byte	0x02, 0x4a
        /*00da*/ 	.byte	0x80
	.zero		1


	//----- nvinfo : EIATTR_SYSCALL_OFFSETS
	.align		4
        /*00dc*/ 	.byte	0x04, 0x46
        /*00de*/ 	.short	(.L_45 - .L_44)


	//   ....[0]....
.L_44:
        /*00e0*/ 	.word	0x00005e00


	//   ....[1]....
        /*00e4*/ 	.word	0x00005ef0


	//   ....[2]....
        /*00e8*/ 	.word	0x000066c0


	//   ....[3]....
        /*00ec*/ 	.word	0x00006f90


	//   ....[4]....
        /*00f0*/ 	.word	0x00007820


	//   ....[5]....
        /*00f4*/ 	.word	0x000080a0


	//----- nvinfo : EIATTR_MBARRIER_INSTR_OFFSETS
	.align		4
.L_45:
        /*00f8*/ 	.byte	0x04, 0x39
        /*00fa*/ 	.short	(.L_47 - .L_46)


	//   ....[0]....
.L_46:
        /*00fc*/ 	.word	0x000005e0
        /*0100*/ 	.word	0x000000ff
        /*0104*/ 	.word	0x00000000
        /*0108*/ 	.short	0x0100
        /*010a*/ 	.byte	0x05
	.zero		1


	//   ....[1]....
        /*010c*/ 	.word	0x000005f0
        /*0110*/ 	.word	0x000000ff
        /*0114*/ 	.word	0x00000088
        /*0118*/ 	.short	0x0100
        /*011a*/ 	.byte	0x05
	.zero		1


	//   ....[2]....
        /*011c*/ 	.word	0x00000600
        /*0120*/ 	.word	0x000000ff
        /*0124*/ 	.word	0x00000008
        /*0128*/ 	.short	0x0100
        /*012a*/ 	.byte	0x05
	.zero		1


	//   ....[3]....
        /*012c*/ 	.word	0x00000610
        /*0130*/ 	.word	0x000000ff
        /*0134*/ 	.word	0x00000090
        /*0138*/ 	.short	0x0100
        /*013a*/ 	.byte	0x05
	.zero		1


	//   ....[4]....
        /*013c*/ 	.word	0x00000620
        /*0140*/ 	.word	0x000000ff
        /*0144*/ 	.word	0x00000010
        /*0148*/ 	.short	0x0100
        /*014a*/ 	.byte	0x05
	.zero		1


	//   ....[5]....
        /*014c*/ 	.word	0x00000630
        /*0150*/ 	.word	0x000000ff
        /*0154*/ 	.word	0x00000098
        /*0158*/ 	.short	0x0100
        /*015a*/ 	.byte	0x05
	.zero		1


	//   ....[6]....
        /*015c*/ 	.word	0x00000640
        /*0160*/ 	.word	0x000000ff
        /*0164*/ 	.word	0x00000018
        /*0168*/ 	.short	0x0100
        /*016a*/ 	.byte	0x05
	.zero		1


	//   ....[7]....
        /*016c*/ 	.word	0x00000650
        /*0170*/ 	.word	0x000000ff
        /*0174*/ 	.word	0x000000a0
        /*0178*/ 	.short	0x0100
        /*017a*/ 	.byte	0x05
	.zero		1


	//   ....[8]....
        /*017c*/ 	.word	0x00000660
        /*0180*/ 	.word	0x000000ff
        /*0184*/ 	.word	0x00000020
        /*0188*/ 	.short	0x0100
        /*018a*/ 	.byte	0x05
	.zero		1


	//   ....[9]....
        /*018c*/ 	.word	0x00000670
        /*0190*/ 	.word	0x000000ff
        /*0194*/ 	.word	0x000000a8
        /*0198*/ 	.short	0x0100
        /*019a*/ 	.byte	0x05
	.zero		1


	//   ....[10]....
        /*019c*/ 	.word	0x00000680
        /*01a0*/ 	.word	0x000000ff
        /*01a4*/ 	.word	0x00000028
        /*01a8*/ 	.short	0x0100
        /*01aa*/ 	.byte	0x05
	.zero		1


	//   ....[11]....
        /*01ac*/ 	.word	0x00000690
        /*01b0*/ 	.word	0x000000ff
        /*01b4*/ 	.word	0x000000b0
        /*01b8*/ 	.short	0x0100
        /*01ba*/ 	.byte	0x05
	.zero		1


	//   ....[12]....
        /*01bc*/ 	.word	0x000006a0
        /*01c0*/ 	.word	0x000000ff
        /*01c4*/ 	.word	0x00000030
        /*01c8*/ 	.short	0x0100
        /*01ca*/ 	.byte	0x05
	.zero		1


	//   ....[13]....
        /*01cc*/ 	.word	0x000006b0
        /*01d0*/ 	.word	0x000000ff
        /*01d4*/ 	.word	0x000000b8
        /*01d8*/ 	.short	0x0100
        /*01da*/ 	.byte	0x05
	.zero		1


	//   ....[14]....
        /*01dc*/ 	.word	0x000006c0
        /*01e0*/ 	.word	0x000000ff
        /*01e4*/ 	.word	0x00000038
        /*01e8*/ 	.short	0x0100
        /*01ea*/ 	.byte	0x05
	.zero		1


	//   ....[15]....
        /*01ec*/ 	.word	0x000006d0
        /*01f0*/ 	.word	0x000000ff
        /*01f4*/ 	.word	0x000000c0
        /*01f8*/ 	.short	0x0100
        /*01fa*/ 	.byte	0x05
	.zero		1


	//   ....[16]....
        /*01fc*/ 	.word	0x000006e0
        /*0200*/ 	.word	0x000000ff
        /*0204*/ 	.word	0x00000040
        /*0208*/ 	.short	0x0100
        /*020a*/ 	.byte	0x05
	.zero		1


	//   ....[17]....
        /*020c*/ 	.word	0x000006f0
        /*0210*/ 	.word	0x000000ff
        /*0214*/ 	.word	0x000000c8
        /*0218*/ 	.short	0x0100
        /*021a*/ 	.byte	0x05
	.zero		1


	//   ....[18]....
        /*021c*/ 	.word	0x00000700
        /*0220*/ 	.word	0x000000ff
        /*0224*/ 	.word	0x00000048
        /*0228*/ 	.short	0x0100
        /*022a*/ 	.byte	0x05
	.zero		1


	//   ....[19]....
        /*022c*/ 	.word	0x00000710
        /*0230*/ 	.word	0x000000ff
        /*0234*/ 	.word	0x000000d0
        /*0238*/ 	.short	0x0100
        /*023a*/ 	.byte	0x05
	.zero		1


	//   ....[20]....
        /*023c*/ 	.word	0x00000720
        /*0240*/ 	.word	0x000000ff
        /*0244*/ 	.word	0x00000050
        /*0248*/ 	.short	0x0100
        /*024a*/ 	.byte	0x05
	.zero		1


	//   ....[21]....
        /*024c*/ 	.word	0x00000730
        /*0250*/ 	.word	0x000000ff
        /*0254*/ 	.word	0x000000d8
        /*0258*/ 	.short	0x0100
        /*025a*/ 	.byte	0x05
	.zero		1


	//   ....[22]....
        /*025c*/ 	.word	0x00000740
        /*0260*/ 	.word	0x000000ff
        /*0264*/ 	.word	0x00000058
        /*0268*/ 	.short	0x0100
        /*026a*/ 	.byte	0x05
	.zero		1


	//   ....[23]....
        /*026c*/ 	.word	0x00000750
        /*0270*/ 	.word	0x000000ff
        /*0274*/ 	.word	0x000000e0
        /*0278*/ 	.short	0x0100
        /*027a*/ 	.byte	0x05
	.zero		1


	//   ....[24]....
        /*027c*/ 	.word	0x00000760
        /*0280*/ 	.word	0x000000ff
        /*0284*/ 	.word	0x00000060
        /*0288*/ 	.short	0x0100
        /*028a*/ 	.byte	0x05
	.zero		1


	//   ....[25]....
        /*028c*/ 	.word	0x00000770
        /*0290*/ 	.word	0x000000ff
        /*0294*/ 	.word	0x000000e8
        /*0298*/ 	.short	0x0100
        /*029a*/ 	.byte	0x05
	.zero		1


	//   ....[26]....
        /*029c*/ 	.word	0x00000780
        /*02a0*/ 	.word	0x000000ff
        /*02a4*/ 	.word	0x00000068
        /*02a8*/ 	.short	0x0100
        /*02aa*/ 	.byte	0x05
	.zero		1


	//   ....[27]....
        /*02ac*/ 	.word	0x00000790
        /*02b0*/ 	.word	0x000000ff
        /*02b4*/ 	.word	0x000000f0
        /*02b8*/ 	.short	0x0100
        /*02ba*/ 	.byte	0x05
	.zero		1


	//   ....[28]....
        /*02bc*/ 	.word	0x000007a0
        /*02c0*/ 	.word	0x000000ff
        /*02c4*/ 	.word	0x00000070
        /*02c8*/ 	.short	0x0100
        /*02ca*/ 	.byte	0x05
	.zero		1


	//   ....[29]....
        /*02cc*/ 	.word	0x000007b0
        /*02d0*/ 	.word	0x000000ff
        /*02d4*/ 	.word	0x000000f8
        /*02d8*/ 	.short	0x0100
        /*02da*/ 	.byte	0x05
	.zero		1


	//   ....[30]....
        /*02dc*/ 	.word	0x000007c0
        /*02e0*/ 	.word	0x000000ff
        /*02e4*/ 	.word	0x00000078
        /*02e8*/ 	.short	0x0100
        /*02ea*/ 	.byte	0x05
	.zero		1


	//   ....[31]....
        /*02ec*/ 	.word	0x000007d0
        /*02f0*/ 	.word	0x000000ff
        /*02f4*/ 	.word	0x00000100
        /*02f8*/ 	.short	0x0100
        /*02fa*/ 	.byte	0x05
	.zero		1


	//   ....[32]....
        /*02fc*/ 	.word	0x000007e0
        /*0300*/ 	.word	0x000000ff
        /*0304*/ 	.word	0x00000080
        /*0308*/ 	.short	0x0100
        /*030a*/ 	.byte	0x05
	.zero		1


	//   ....[33]....
        /*030c*/ 	.word	0x000007f0
        /*0310*/ 	.word	0x000000ff
        /*0314*/ 	.word	0x00000108
        /*0318*/ 	.short	0x0100
        /*031a*/ 	.byte	0x05
	.zero		1


	//   ....[34]....
        /*031c*/ 	.word	0x00000930
        /*0320*/ 	.word	0x000000ff
        /*0324*/ 	.word	0x00000110
        /*0328*/ 	.short	0x0100
        /*032a*/ 	.byte	0x07
	.zero		1


	//   ....[35]....
        /*032c*/ 	.word	0x00000940
        /*0330*/ 	.word	0x000000ff
        /*0334*/ 	.word	0x00000130
        /*0338*/ 	.short	0x0100
        /*033a*/ 	.byte	0x07
	.zero		1


	//   ....[36]....
        /*033c*/ 	.word	0x00000950
        /*0340*/ 	.word	0x000000ff
        /*0344*/ 	.word	0x00000118
        /*0348*/ 	.short	0x0100
        /*034a*/ 	.byte	0x07
	.zero		1


	//   ....[37]....
        /*034c*/ 	.word	0x00000960
        /*0350*/ 	.word	0x000000ff
        /*0354*/ 	.word	0x00000138
        /*0358*/ 	.short	0x0100
        /*035a*/ 	.byte	0x07
	.zero		1


	//   ....[38]....
        /*035c*/ 	.word	0x00000970
        /*0360*/ 	.word	0x000000ff
        /*0364*/ 	.word	0x00000120
        /*0368*/ 	.short	0x0100
        /*036a*/ 	.byte	0x07
	.zero		1


	//   ....[39]....
        /*036c*/ 	.word	0x00000980
        /*0370*/ 	.word	0x000000ff
        /*0374*/ 	.word	0x00000140
        /*0378*/ 	.short	0x0100
        /*037a*/ 	.byte	0x07
	.zero		1


	//   ....[40]....
        /*037c*/ 	.word	0x00000990
        /*0380*/ 	.word	0x000000ff
        /*0384*/ 	.word	0x00000128
        /*0388*/ 	.short	0x0100
        /*038a*/ 	.byte	0x07
	.zero		1


	//   ....[41]....
        /*038c*/ 	.word	0x000009a0
        /*0390*/ 	.word	0x000000ff
        /*0394*/ 	.word	0x00000148
        /*0398*/ 	.short	0x0100
        /*039a*/ 	.byte	0x07
	.zero		1


	//   ....[42]....
        /*039c*/ 	.word	0x00000a90
        /*03a0*/ 	.word	0x000000ff
        /*03a4*/ 	.word	0x00000150
        /*03a8*/ 	.short	0x0100
        /*03aa*/ 	.byte	0x05
	.zero		1


	//   ....[43]....
        /*03ac*/ 	.word	0x00000aa0
        /*03b0*/ 	.word	0x000000ff
        /*03b4*/ 	.word	0x00000158
        /*03b8*/ 	.short	0x0100
        /*03ba*/ 	.byte	0x05
	.zero		1


	//   ....[44]....
        /*03bc*/ 	.word	0x00000be0
        /*03c0*/ 	.word	0x000000ff
        /*03c4*/ 	.word	0x00000160
        /*03c8*/ 	.short	0x0100
        /*03ca*/ 	.byte	0x05
	.zero		1


	//   ....[45]....
        /*03cc*/ 	.word	0x00000bf0
        /*03d0*/ 	.word	0x000000ff
        /*03d4*/ 	.word	0x00000168
        /*03d8*/ 	.short	0x0100
        /*03da*/ 	.byte	0x05
	.zero		1


	//   ....[46]....
        /*03dc*/ 	.word	0x00000d20
        /*03e0*/ 	.word	0x000000ff
        /*03e4*/ 	.word	0x00000170
        /*03e8*/ 	.short	0x0100
        /*03ea*/ 	.byte	0x07
	.zero		1


	//   ....[47]....
        /*03ec*/ 	.word	0x00000d30
        /*03f0*/ 	.word	0x000000ff
        /*03f4*/ 	.word	0x00000180
        /*03f8*/ 	.short	0x0100
        /*03fa*/ 	.byte	0x07
	.zero		1


	//   ....[48]....
        /*03fc*/ 	.word	0x00000d40
        /*0400*/ 	.word	0x000000ff
        /*0404*/ 	.word	0x00000178
        /*0408*/ 	.short	0x0100
        /*040a*/ 	.byte	0x07
	.zero		1


	//   ....[49]....
        /*040c*/ 	.word	0x00000d50
        /*0410*/ 	.word	0x000000ff
        /*0414*/ 	.word	0x00000188
        /*0418*/ 	.short	0x0100
        /*041a*/ 	.byte	0x07
	.zero		1


	//   ....[50]....
        /*041c*/ 	.word	0x00001690
        /*0420*/ 	.word	0x000000ff
        /*0424*/ 	.word	0x00000088
        /*0428*/ 	.short	0x010a
        /*042a*/ 	.byte	0x04
	.zero		1


	//   ....[51]....
        /*042c*/ 	.word	0x00001950
        /*0430*/ 	.word	0x000000ff
        /*0434*/ 	.word	0x00000088
        /*0438*/ 	.short	0x010a
        /*043a*/ 	.byte	0x09
	.zero		1


	//   ....[52]....
        /*043c*/ 	.word	0x00001ac0
        /*0440*/ 	.word	0x000000ff
        /*0444*/ 	.word	0x00000088
        /*0448*/ 	.short	0x010a
        /*044a*/ 	.byte	0x08
	.zero		1


	//   ....[53]....
        /*044c*/ 	.word	0x00001c80
        /*0450*/ 	.word	0x000000ff
        /*0454*/ 	.word	0x00000158
        /*0458*/ 	.short	0x0101
        /*045a*/ 	.byte	0x16
	.zero		1


	//   ....[54]....
        /*045c*/ 	.word	0x00001cb0
        /*0460*/ 	.word	0x000000ff
        /*0464*/ 	.word	0x00000088
        /*0468*/ 	.short	0x010a
        /*046a*/ 	.byte	0x04
	.zero		1


	//   ....[55]....
        /*046c*/ 	.word	0x00001f50
        /*0470*/ 	.word	0x000000ff
        /*0474*/ 	.word	0x00000088
        /*0478*/ 	.short	0x010a
        /*047a*/ 	.byte	0x09
	.zero		1


	//   ....[56]....
        /*047c*/ 	.word	0x000020c0
        /*0480*/ 	.word	0x000000ff
        /*0484*/ 	.word	0x00000088
        /*0488*/ 	.short	0x010a
        /*048a*/ 	.byte	0x08
	.zero		1


	//   ....[57]....
        /*048c*/ 	.word	0x000022c0
        /*0490*/ 	.word	0x000000ff
        /*0494*/ 	.word	0x00000160
        /*0498*/ 	.short	0x010a
        /*049a*/ 	.byte	0x16
	.zero		1


	//   ....[58]....
        /*049c*/ 	.word	0x00002380
        /*04a0*/ 	.word	0x000000ff
        /*04a4*/ 	.word	0x00000000
        /*04a8*/ 	.short	0x0101
        /*04aa*/ 	.byte	0x04
	.zero		1


	//   ....[59]....
        /*04ac*/ 	.word	0x00002880
        /*04b0*/ 	.word	0x000000ff
        /*04b4*/ 	.word	0x00000000
        /*04b8*/ 	.short	0x010a
        /*04ba*/ 	.byte	0x04
	.zero		1


	//   ....[60]....
        /*04bc*/ 	.word	0x00002920
        /*04c0*/ 	.word	0x000000ff
        /*04c4*/ 	.word	0x00000000
        /*04c8*/ 	.short	0x010a
        /*04ca*/ 	.byte	0x04
	.zero		1


	//   ....[61]....
        /*04cc*/ 	.word	0x000029c0
        /*04d0*/ 	.word	0x000000ff
        /*04d4*/ 	.word	0x00000000
        /*04d8*/ 	.short	0x010a
        /*04da*/ 	.byte	0x04
	.zero		1


	//   ....[62]....
        /*04dc*/ 	.word	0x00002a60
        /*04e0*/ 	.word	0x000000ff
        /*04e4*/ 	.word	0x00000000
        /*04e8*/ 	.short	0x010a
        /*04ea*/ 	.byte	0x04
	.zero		1


	//   ....[63]....
        /*04ec*/ 	.word	0x00002b00
        /*04f0*/ 	.word	0x000000ff
        /*04f4*/ 	.word	0x00000000
        /*04f8*/ 	.short	0x010a
        /*04fa*/ 	.byte	0x04
	.zero		1


	//   ....[64]....
        /*04fc*/ 	.word	0x00002ba0
        /*0500*/ 	.word	0x000000ff
        /*0504*/ 	.word	0x00000000
        /*0508*/ 	.short	0x010a
        /*050a*/ 	.byte	0x04
	.zero		1


	//   ....[65]....
        /*050c*/ 	.word	0x00002c40
        /*0510*/ 	.word	0x000000ff
        /*0514*/ 	.word	0x00000000
        /*0518*/ 	.short	0x010a
        /*051a*/ 	.byte	0x04
	.zero		1


	//   ....[66]....
        /*051c*/ 	.word	0x00002ce0
        /*0520*/ 	.word	0x000000ff
        /*0524*/ 	.word	0x00000000
        /*0528*/ 	.short	0x010a
        /*052a*/ 	.byte	0x04
	.zero		1


	//   ....[67]....
        /*052c*/ 	.word	0x00002d80
        /*0530*/ 	.word	0x000000ff
        /*0534*/ 	.word	0x00000000
        /*0538*/ 	.short	0x010a
        /*053a*/ 	.byte	0x04
	.zero		1


	//   ....[68]....
        /*053c*/ 	.word	0x00002e20
        /*0540*/ 	.word	0x000000ff
        /*0544*/ 	.word	0x00000000
        /*0548*/ 	.short	0x010a
        /*054a*/ 	.byte	0x04
	.zero		1


	//   ....[69]....
        /*054c*/ 	.word	0x00002ec0
        /*0550*/ 	.word	0x000000ff
        /*0554*/ 	.word	0x00000000
        /*0558*/ 	.short	0x010a
        /*055a*/ 	.byte	0x04
	.zero		1


	//   ....[70]....
        /*055c*/ 	.word	0x00002f60
        /*0560*/ 	.word	0x000000ff
        /*0564*/ 	.word	0x00000000
        /*0568*/ 	.short	0x010a
        /*056a*/ 	.byte	0x04
	.zero		1


	//   ....[71]....
        /*056c*/ 	.word	0x00003000
        /*0570*/ 	.word	0x000000ff
        /*0574*/ 	.word	0x00000000
        /*0578*/ 	.short	0x010a
        /*057a*/ 	.byte	0x04
	.zero		1


	//   ....[72]....
        /*057c*/ 	.word	0x000030a0
        /*0580*/ 	.word	0x000000ff
        /*0584*/ 	.word	0x00000000
        /*0588*/ 	.short	0x010a
        /*058a*/ 	.byte	0x04
	.zero		1


	//   ....[73]....
        /*058c*/ 	.word	0x00003140
        /*0590*/ 	.word	0x000000ff
        /*0594*/ 	.word	0x00000000
        /*0598*/ 	.short	0x010a
        /*059a*/ 	.byte	0x04
	.zero		1


	//   ....[74]....
        /*059c*/ 	.word	0x000031e0
        /*05a0*/ 	.word	0x000000ff
        /*05a4*/ 	.word	0x00000000
        /*05a8*/ 	.short	0x010a
        /*05aa*/ 	.byte	0x04
	.zero		1


	//   ....[75]....
        /*05ac*/ 	.word	0x00003290
        /*05b0*/ 	.word	0x00000000
        /*05b4*/ 	.word	0x00000000
        /*05b8*/ 	.short	0x010a
        /*05ba*/ 	.byte	0xff
	.zero		1


	//   ....[76]....
        /*05bc*/ 	.word	0x000033c0
        /*05c0*/ 	.word	0x000000ff
        /*05c4*/ 	.word	0x00000168
        /*05c8*/ 	.short	0x010a
        /*05ca*/ 	.byte	0x2d
	.zero		1


	//   ....[77]....
        /*05cc*/ 	.word	0x00003460
        /*05d0*/ 	.word	0x000000ff
        /*05d4*/ 	.word	0x00000160
        /*05d8*/ 	.short	0x010a
        /*05da*/ 	.byte	0x2d
	.zero		1


	//   ....[78]....
        /*05dc*/ 	.word	0x00003500
        /*05e0*/ 	.word	0x000000ff
        /*05e4*/ 	.word	0x00000000
        /*05e8*/ 	.short	0x0101
        /*05ea*/ 	.byte	0x06
	.zero		1


	//   ....[79]....
        /*05ec*/ 	.word	0x00003540
        /*05f0*/ 	.word	0x000000ff
        /*05f4*/ 	.word	0x00000168
        /*05f8*/ 	.short	0x0106
        /*05fa*/ 	.byte	0x2d
	.zero		1


	//   ....[80]....
        /*05fc*/ 	.word	0x00003580
        /*0600*/ 	.word	0x00000000
        /*0604*/ 	.word	0x00000168
        /*0608*/ 	.short	0x010a
        /*060a*/ 	.byte	0xff
	.zero		1


	//   ....[81]....
        /*060c*/ 	.word	0x00003a90
        /*0610*/ 	.word	0x000000ff
        /*0614*/ 	.word	0x00000160
        /*0618*/ 	.short	0x010a
        /*061a*/ 	.byte	0x06
	.zero		1


	//   ....[82]....
        /*061c*/ 	.word	0x00003b40
        /*0620*/ 	.word	0x000000ff
        /*0624*/ 	.word	0x00000000
        /*0628*/ 	.short	0x0101
        /*062a*/ 	.byte	0x05
	.zero		1


	//   ....[83]....
        /*062c*/ 	.word	0x00003b50
        /*0630*/ 	.word	0x000000ff
        /*0634*/ 	.word	0x00000180
        /*0638*/ 	.short	0x010a
        /*063a*/ 	.byte	0x08
	.zero		1


	//   ....[84]....
        /*063c*/ 	.word	0x00003be0
        /*0640*/ 	.word	0x000000ff
        /*0644*/ 	.word	0x00000000
        /*0648*/ 	.short	0x010a
        /*064a*/ 	.byte	0x04
	.zero		1


	//   ....[85]....
        /*064c*/ 	.word	0x00003c50
        /*0650*/ 	.word	0x000000ff
        /*0654*/ 	.word	0x00000000
        /*0658*/ 	.short	0x010a
        /*065a*/ 	.byte	0x07
	.zero		1


	//   ....[86]....
        /*065c*/ 	.word	0x00003d80
        /*0660*/ 	.word	0x000000ff
        /*0664*/ 	.word	0x00000000
        /*0668*/ 	.short	0x010a
        /*066a*/ 	.byte	0x04
	.zero		1


	//   ....[87]....
        /*066c*/ 	.word	0x00003fd0
        /*0670*/ 	.word	0x000000ff
        /*0674*/ 	.word	0x00000000
        /*0678*/ 	.short	0x010a
        /*067a*/ 	.byte	0x05
	.zero		1


	//   ....[88]....
        /*067c*/ 	.word	0x00004060
        /*0680*/ 	.word	0x000000ff
        /*0684*/ 	.word	0x00000000
        /*0688*/ 	.short	0x010a
        /*068a*/ 	.byte	0x07
	.zero		1


	//   ....[89]....
        /*068c*/ 	.word	0x00004580
        /*0690*/ 	.word	0x000000ff
        /*0694*/ 	.word	0x00000160
        /*0698*/ 	.short	0x010a
        /*069a*/ 	.byte	0x16
	.zero		1


	//   ....[90]....
        /*069c*/ 	.word	0x00004620
        /*06a0*/ 	.word	0x000000ff
        /*06a4*/ 	.word	0x00000000
        /*06a8*/ 	.short	0x0101
        /*06aa*/ 	.byte	0x0f
	.zero		1


	//   ....[91]....
        /*06ac*/ 	.word	0x00004940
        /*06b0*/ 	.word	0x000000ff
        /*06b4*/ 	.word	0x00000158
        /*06b8*/ 	.short	0x010a
        /*06ba*/ 	.byte	0x16
	.zero		1


	//   ....[92]....
        /*06bc*/ 	.word	0x00004b20
        /*06c0*/ 	.word	0x000000ff
        /*06c4*/ 	.word	0x00000130
        /*06c8*/ 	.short	0x010a
        /*06ca*/ 	.byte	0x16
	.zero		1


	//   ....[93]....
        /*06cc*/ 	.word	0x00004d90
        /*06d0*/ 	.word	0x000000ff
        /*06d4*/ 	.word	0x00000110
        /*06d8*/ 	.short	0x010b
        /*06da*/ 	.byte	0x16
	.zero		1


	//   ....[94]....
        /*06dc*/ 	.word	0x00004da0
        /*06e0*/ 	.word	0x000000ff
        /*06e4*/ 	.word	0x00000000
        /*06e8*/ 	.short	0x0101
        /*06ea*/ 	.byte	0x1f
	.zero		1


	//   ....[95]....
        /*06ec*/ 	.word	0x00004dc0
        /*06f0*/ 	.word	0x000000ff
        /*06f4*/ 	.word	0x00000138
        /*06f8*/ 	.short	0x010a
        /*06fa*/ 	.byte	0x16
	.zero		1


	//   ....[96]....
        /*06fc*/ 	.word	0x00004f20
        /*0700*/ 	.word	0x000000ff
        /*0704*/ 	.word	0x00000118
        /*0708*/ 	.short	0x010b
        /*070a*/ 	.byte	0x16
	.zero		1


	//   ....[97]....
        /*070c*/ 	.word	0x00004f30
        /*0710*/ 	.word	0x000000ff
        /*0714*/ 	.word	0x00000000
        /*0718*/ 	.short	0x0101
        /*071a*/ 	.byte	0x1e
	.zero		1


	//   ....[98]....
        /*071c*/ 	.word	0x00004f40
        /*0720*/ 	.word	0x000000ff
        /*0724*/ 	.word	0x00000140
        /*0728*/ 	.short	0x010a
        /*072a*/ 	.byte	0x16
	.zero		1


	//   ....[99]....
        /*072c*/ 	.word	0x000050e0
        /*0730*/ 	.word	0x000000ff
        /*0734*/ 	.word	0x00000120
        /*0738*/ 	.short	0x010b
        /*073a*/ 	.byte	0x16
	.zero		1


	//   ....[100]....
        /*073c*/ 	.word	0x00005160
        /*0740*/ 	.word	0x000000ff
        /*0744*/ 	.word	0x00000000
        /*0748*/ 	.short	0x0101
        /*074a*/ 	.byte	0x2d
	.zero		1


	//   ....[101]....
        /*074c*/ 	.word	0x00005190
        /*0750*/ 	.word	0x000000ff
        /*0754*/ 	.word	0x00000148
        /*0758*/ 	.short	0x010a
        /*075a*/ 	.byte	0x16
	.zero		1


	//   ....[102]....
        /*075c*/ 	.word	0x00005360
        /*0760*/ 	.word	0x000000ff
        /*0764*/ 	.word	0x00000128
        /*0768*/ 	.short	0x010b
        /*076a*/ 	.byte	0x16
	.zero		1


	//   ....[103]....
        /*076c*/ 	.word	0x00005380
        /*0770*/ 	.word	0x000000ff
        /*0774*/ 	.word	0x00000000
        /*0778*/ 	.short	0x0101
        /*077a*/ 	.byte	0x17
	.zero		1


	//   ....[104]....
        /*077c*/ 	.word	0x000053b0
        /*0780*/ 	.word	0x000000ff
        /*0784*/ 	.word	0x00000130
        /*0788*/ 	.short	0x010a
        /*078a*/ 	.byte	0x16
	.zero		1


	//   ....[105]....
        /*078c*/ 	.word	0x000053d0
        /*0790*/ 	.word	0x000000ff
        /*0794*/ 	.word	0x00000138
        /*0798*/ 	.short	0x010a
        /*079a*/ 	.byte	0x16
	.zero		1


	//   ....[106]....
        /*079c*/ 	.word	0x000053f0
        /*07a0*/ 	.word	0x000000ff
        /*07a4*/ 	.word	0x00000140
        /*07a8*/ 	.short	0x010a
        /*07aa*/ 	.byte	0x16
	.zero		1


	//   ....[107]....
        /*07ac*/ 	.word	0x00005430
        /*07b0*/ 	.word	0x00000000
        /*07b4*/ 	.word	0x00000148
        /*07b8*/ 	.short	0x010a
        /*07ba*/ 	.byte	0xff
	.zero		1


	//   ....[108]....
        /*07bc*/ 	.word	0x000057c0
        /*07c0*/ 	.word	0x000000ff
        /*07c4*/ 	.word	0x00000160
        /*07c8*/ 	.short	0x010a
        /*07ca*/ 	.byte	0x32
	.zero		1


	//   ....[109]....
        /*07cc*/ 	.word	0x000058e0
        /*07d0*/ 	.word	0x000000ff
        /*07d4*/ 	.word	0x00000000
        /*07d8*/ 	.short	0x0101
        /*07da*/ 	.byte	0x04
	.zero		1


	//   ....[110]....
        /*07dc*/ 	.word	0x00006350
        /*07e0*/ 	.word	0x000000ff
        /*07e4*/ 	.word	0x00000110
        /*07e8*/ 	.short	0x010a
        /*07ea*/ 	.byte	0x32
	.zero		1


	//   ....[111]....
        /*07ec*/ 	.word	0x000063f0
        /*07f0*/ 	.word	0x00000053
        /*07f4*/ 	.word	0x00000170
        /*07f8*/ 	.short	0x010a
        /*07fa*/ 	.byte	0xff
	.zero		1


	//   ....[112]....
        /*07fc*/ 	.word	0x000064c0
        /*0800*/ 	.word	0x000000ff
        /*0804*/ 	.word	0x00000110
        /*0808*/ 	.short	0x010a
        /*080a*/ 	.byte	0x32
	.zero		1


	//   ....[113]....
        /*080c*/ 	.word	0x000065a0
        /*0810*/ 	.word	0x00000053
        /*0814*/ 	.word	0x00000170
        /*0818*/ 	.short	0x010a
        /*081a*/ 	.byte	0xff
	.zero		1


	//   ....[114]....
        /*081c*/ 	.word	0x00006cf0
        /*0820*/ 	.word	0x00000000
        /*0824*/ 	.word	0x00000000
        /*0828*/ 	.short	0x0101
        /*082a*/ 	.byte	0xff
	.zero		1


	//   ....[115]....
        /*082c*/ 	.word	0x00006d00
        /*0830*/ 	.word	0x00000004
        /*0834*/ 	.word	0x00000110
        /*0838*/ 	.short	0x010a
        /*083a*/ 	.byte	0xff
	.zero		1


	//   ....[116]....
        /*083c*/ 	.word	0x00006dc0
        /*0840*/ 	.word	0x00000004
        /*0844*/ 	.word	0x00000110
        /*0848*/ 	.short	0x010a
        /*084a*/ 	.byte	0xff
	.zero		1


	//   ....[117]....
        /*084c*/ 	.word	0x00007580
        /*0850*/ 	.word	0x0000005d
        /*0854*/ 	.word	0x00000000
        /*0858*/ 	.short	0x0101
        /*085a*/ 	.byte	0xff
	.zero		1


	//   ....[118]....
        /*085c*/ 	.word	0x000075a0
        /*0860*/ 	.word	0x00000010
        /*0864*/ 	.word	0x00000110
        /*0868*/ 	.short	0x010a
        /*086a*/ 	.byte	0xff
	.zero		1


	//   ....[119]....
        /*086c*/ 	.word	0x00007650
        /*0870*/ 	.word	0x00000010
        /*0874*/ 	.word	0x00000110
        /*0878*/ 	.short	0x010a
        /*087a*/ 	.byte	0xff
	.zero		1


	//   ....[120]....
        /*087c*/ 	.word	0x00007e00
        /*0880*/ 	.word	0x0000005d
        /*0884*/ 	.word	0x00000000
        /*0888*/ 	.short	0x0101
        /*088a*/ 	.byte	0xff
	.zero		1


	//   ....[121]....
        /*088c*/ 	.word	0x00007e20
        /*0890*/ 	.word	0x00000011
        /*0894*/ 	.word	0x00000110
        /*0898*/ 	.short	0x010a
        /*089a*/ 	.byte	0xff
	.zero		1


	//   ....[122]....
        /*089c*/ 	.word	0x00007ed0
        /*08a0*/ 	.word	0x00000011
        /*08a4*/ 	.word	0x00000110
        /*08a8*/ 	.short	0x010a
        /*08aa*/ 	.byte	0xff
	.zero		1


	//   ....[123]....
        /*08ac*/ 	.word	0x00008210
        /*08b0*/ 	.word	0x000000ff
        /*08b4*/ 	.word	0x00000000
        /*08b8*/ 	.short	0x0101
        /*08ba*/ 	.byte	0x05
	.zero		1


	//   ....[124]....
        /*08bc*/ 	.word	0x000086e0
        /*08c0*/ 	.word	0x00000003
        /*08c4*/ 	.word	0x00000000
        /*08c8*/ 	.short	0x0101
        /*08ca*/ 	.byte	0xff
	.zero		1


	//   ....[125]....
        /*08cc*/ 	.word	0x00008920
        /*08d0*/ 	.word	0x000000ff
        /*08d4*/ 	.word	0x00000000
        /*08d8*/ 	.short	0x0101
        /*08da*/ 	.byte	0x04
	.zero		1


	//   ....[126]....
        /*08dc*/ 	.word	0x00008950
        /*08e0*/ 	.word	0x00000002
        /*08e4*/ 	.word	0x00000088
        /*08e8*/ 	.short	0x010a
        /*08ea*/ 	.byte	0xff
	.zero		1


	//   ....[127]....
        /*08ec*/ 	.word	0x000089b0
        /*08f0*/ 	.word	0x00000002
        /*08f4*/ 	.word	0x00000088
        /*08f8*/ 	.short	0x010a
        /*08fa*/ 	.byte	0xff
	.zero		1


	//   ....[128]....
        /*08fc*/ 	.word	0x00008a10
        /*0900*/ 	.word	0x00000002
        /*0904*/ 	.word	0x00000160
        /*0908*/ 	.short	0x010a
        /*090a*/ 	.byte	0xff
	.zero		1


	//   ....[129]....
        /*090c*/ 	.word	0x00008a70
        /*0910*/ 	.word	0x00000000
        /*0914*/ 	.word	0x00000000
        /*0918*/ 	.short	0x010a
        /*091a*/ 	.byte	0xff
	.zero		1


	//   ....[130]....
        /*091c*/ 	.word	0x00008ad0
        /*0920*/ 	.word	0x00000000
        /*0924*/ 	.word	0x00000000
        /*0928*/ 	.short	0x010a
        /*092a*/ 	.byte	0xff
	.zero		1


	//   ....[131]....
        /*092c*/ 	.word	0x00008b30
        /*0930*/ 	.word	0x00000000
        /*0934*/ 	.word	0x00000000
        /*0938*/ 	.short	0x010a
        /*093a*/ 	.byte	0xff
	.zero		1


	//   ....[132]....
        /*093c*/ 	.word	0x00008b90
        /*0940*/ 	.word	0x00000000
        /*0944*/ 	.word	0x00000000
        /*0948*/ 	.short	0x010a
        /*094a*/ 	.byte	0xff
	.zero		1


	//   ....[133]....
        /*094c*/ 	.word	0x00008bf0
        /*0950*/ 	.word	0x00000000
        /*0954*/ 	.word	0x00000000
        /*0958*/ 	.short	0x010a
        /*095a*/ 	.byte	0xff
	.zero		1


	//   ....[134]....
        /*095c*/ 	.word	0x00008c50
        /*0960*/ 	.word	0x00000000
        /*0964*/ 	.word	0x00000000
        /*0968*/ 	.short	0x010a
        /*096a*/ 	.byte	0xff
	.zero		1


	//   ....[135]....
        /*096c*/ 	.word	0x00008cb0
        /*0970*/ 	.word	0x00000000
        /*0974*/ 	.word	0x00000000
        /*0978*/ 	.short	0x010a
        /*097a*/ 	.byte	0xff
	.zero		1


	//   ....[136]....
        /*097c*/ 	.word	0x00008d10
        /*0980*/ 	.word	0x00000000
        /*0984*/ 	.word	0x00000000
        /*0988*/ 	.short	0x010a
        /*098a*/ 	.byte	0xff
	.zero		1


	//   ....[137]....
        /*098c*/ 	.word	0x00008d70
        /*0990*/ 	.word	0x00000000
        /*0994*/ 	.word	0x00000000
        /*0998*/ 	.short	0x010a
        /*099a*/ 	.byte	0xff
	.zero		1


	//   ....[138]....
        /*099c*/ 	.word	0x00008dd0
        /*09a0*/ 	.word	0x00000000
        /*09a4*/ 	.word	0x00000000
        /*09a8*/ 	.short	0x010a
        /*09aa*/ 	.byte	0xff
	.zero		1


	//   ....[139]....
        /*09ac*/ 	.word	0x00008e30
        /*09b0*/ 	.word	0x00000000
        /*09b4*/ 	.word	0x00000000
        /*09b8*/ 	.short	0x010a
        /*09ba*/ 	.byte	0xff
	.zero		1


	//   ....[140]....
        /*09bc*/ 	.word	0x00008e90
        /*09c0*/ 	.word	0x00000000
        /*09c4*/ 	.word	0x00000000
        /*09c8*/ 	.short	0x010a
        /*09ca*/ 	.byte	0xff
	.zero		1


	//   ....[141]....
        /*09cc*/ 	.word	0x00008ef0
        /*09d0*/ 	.word	0x00000000
        /*09d4*/ 	.word	0x00000000
        /*09d8*/ 	.short	0x010a
        /*09da*/ 	.byte	0xff
	.zero		1


	//   ....[142]....
        /*09dc*/ 	.word	0x00008f50
        /*09e0*/ 	.word	0x00000000
        /*09e4*/ 	.word	0x00000000
        /*09e8*/ 	.short	0x010a
        /*09ea*/ 	.byte	0xff
	.zero		1


	//   ....[143]....
        /*09ec*/ 	.word	0x00008fb0
        /*09f0*/ 	.word	0x00000000
        /*09f4*/ 	.word	0x00000000
        /*09f8*/ 	.short	0x010a
        /*09fa*/ 	.byte	0xff
	.zero		1


	//   ....[144]....
        /*09fc*/ 	.word	0x00009010
        /*0a00*/ 	.word	0x00000000
        /*0a04*/ 	.word	0x00000000
        /*0a08*/ 	.short	0x010a
        /*0a0a*/ 	.byte	0xff
	.zero		1


	//   ....[145]....
        /*0a0c*/ 	.word	0x00009070
        /*0a10*/ 	.word	0x00000004
        /*0a14*/ 	.word	0x00000168
        /*0a18*/ 	.short	0x010a
        /*0a1a*/ 	.byte	0xff
	.zero		1


	//   ....[146]....
        /*0a1c*/ 	.word	0x000090d0
        /*0a20*/ 	.word	0x00000004
        /*0a24*/ 	.word	0x00000160
        /*0a28*/ 	.short	0x010a
        /*0a2a*/ 	.byte	0xff
	.zero		1


	//   ....[147]....
        /*0a2c*/ 	.word	0x00009130
        /*0a30*/ 	.word	0x00000000
        /*0a34*/ 	.word	0x00000160
        /*0a38*/ 	.short	0x010a
        /*0a3a*/ 	.byte	0xff
	.zero		1


	//   ....[148]....
        /*0a3c*/ 	.word	0x00009190
        /*0a40*/ 	.word	0x00000005
        /*0a44*/ 	.word	0x00000180
        /*0a48*/ 	.short	0x010a
        /*0a4a*/ 	.byte	0xff
	.zero		1


	//   ....[149]....
        /*0a4c*/ 	.word	0x000091f0
        /*0a50*/ 	.word	0x00000000
        /*0a54*/ 	.word	0x00000000
        /*0a58*/ 	.short	0x010a
        /*0a5a*/ 	.byte	0xff
	.zero		1


	//   ....[150]....
        /*0a5c*/ 	.word	0x00009250
        /*0a60*/ 	.word	0x00000000
        /*0a64*/ 	.word	0x00000000
        /*0a68*/ 	.short	0x010a
        /*0a6a*/ 	.byte	0xff
	.zero		1


	//   ....[151]....
        /*0a6c*/ 	.word	0x000092b0
        /*0a70*/ 	.word	0x00000000
        /*0a74*/ 	.word	0x00000000
        /*0a78*/ 	.short	0x010a
        /*0a7a*/ 	.byte	0xff
	.zero		1


	//   ....[152]....
        /*0a7c*/ 	.word	0x00009310
        /*0a80*/ 	.word	0x00000000
        /*0a84*/ 	.word	0x00000160
        /*0a88*/ 	.short	0x010a
        /*0a8a*/ 	.byte	0xff
	.zero		1


	//   ....[153]....
        /*0a8c*/ 	.word	0x00009370
        /*0a90*/ 	.word	0x00000000
        /*0a94*/ 	.word	0x00000158
        /*0a98*/ 	.short	0x010a
        /*0a9a*/ 	.byte	0xff
	.zero		1


	//   ....[154]....
        /*0a9c*/ 	.word	0x000093d0
        /*0aa0*/ 	.word	0x00000003
        /*0aa4*/ 	.word	0x00000130
        /*0aa8*/ 	.short	0x010a
        /*0aaa*/ 	.byte	0xff
	.zero		1


	//   ....[155]....
        /*0aac*/ 	.word	0x00009430
        /*0ab0*/ 	.word	0x00000003
        /*0ab4*/ 	.word	0x00000138
        /*0ab8*/ 	.short	0x010a
        /*0aba*/ 	.byte	0xff
	.zero		1


	//   ....[156]....
        /*0abc*/ 	.word	0x00009490
        /*0ac0*/ 	.word	0x00000003
        /*0ac4*/ 	.word	0x00000140
        /*0ac8*/ 	.short	0x010a
        /*0aca*/ 	.byte	0xff
	.zero		1


	//   ....[157]....
        /*0acc*/ 	.word	0x000094f0
        /*0ad0*/ 	.word	0x00000003
        /*0ad4*/ 	.word	0x00000148
        /*0ad8*/ 	.short	0x010a
        /*0ada*/ 	.byte	0xff
	.zero		1


	//   ....[158]....
        /*0adc*/ 	.word	0x00009550
        /*0ae0*/ 	.word	0x00000000
        /*0ae4*/ 	.word	0x00000130
        /*0ae8*/ 	.short	0x010a
        /*0aea*/ 	.byte	0xff
	.zero		1


	//   ....[159]....
        /*0aec*/ 	.word	0x000095b0
        /*0af0*/ 	.word	0x00000000
        /*0af4*/ 	.word	0x00000138
        /*0af8*/ 	.short	0x010a
        /*0afa*/ 	.byte	0xff
	.zero		1


	//   ....[160]....
        /*0afc*/ 	.word	0x00009610
        /*0b00*/ 	.word	0x00000000
        /*0b04*/ 	.word	0x00000140
        /*0b08*/ 	.short	0x010a
        /*0b0a*/ 	.byte	0xff
	.zero		1


	//   ....[161]....
        /*0b0c*/ 	.word	0x00009670
        /*0b10*/ 	.word	0x00000000
        /*0b14*/ 	.word	0x00000160
        /*0b18*/ 	.short	0x010a
        /*0b1a*/ 	.byte	0xff
	.zero		1


	//   ....[162]....
        /*0b1c*/ 	.word	0x000096d0
        /*0b20*/ 	.word	0x00000002
        /*0b24*/ 	.word	0x00000110
        /*0b28*/ 	.short	0x010a
        /*0b2a*/ 	.byte	0xff
	.zero		1


	//   ....[163]....
        /*0b2c*/ 	.word	0x00009720
        /*0b30*/ 	.word	0x00000053
        /*0b34*/ 	.word	0x00000170
        /*0b38*/ 	.short	0x010a
        /*0b3a*/ 	.byte	0xff
	.zero		1


	//   ....[164]....
        /*0b3c*/ 	.word	0x00009770
        /*0b40*/ 	.word	0x00000004
        /*0b44*/ 	.word	0x00000110
        /*0b48*/ 	.short	0x010a
        /*0b4a*/ 	.byte	0xff
	.zero		1


	//   ....[165]....
        /*0b4c*/ 	.word	0x000097c0
        /*0b50*/ 	.word	0x00000010
        /*0b54*/ 	.word	0x00000110
        /*0b58*/ 	.short	0x010a
        /*0b5a*/ 	.byte	0xff
	.zero		1


	//   ....[166]....
        /*0b5c*/ 	.word	0x00009810
        /*0b60*/ 	.word	0x00000011
        /*0b64*/ 	.word	0x00000110
        /*0b68*/ 	.short	0x010a
        /*0b6a*/ 	.byte	0xff
	.zero		1


	//----- nvinfo : EIATTR_NUM_MBARRIERS
	.align		4
.L_47:
        /*0b6c*/ 	.byte	0x03, 0x38
        /*0b6e*/ 	.short	0x0032


	//----- nvinfo : EIATTR_EXIT_INSTR_OFFSETS
	.align		4
        /*0b70*/ 	.byte	0x04, 0x1c
        /*0b72*/ 	.short	(.L_49 - .L_48)


	//   ....[0]....
.L_48:
        /*0b74*/ 	.word	0x000032c0


	//   ....[1]....
        /*0b78*/ 	.word	0x00003550


	//   ....[2]....
        /*0b7c*/ 	.word	0x000035b0


	//   ....[3]....
        /*0b80*/ 	.word	0x000042d0


	//   ....[4]....
        /*0b84*/ 	.word	0x00005460


	//   ....[5]....
        /*0b88*/ 	.word	0x000054a0


	//   ....[6]....
        /*0b8c*/ 	.word	0x00008810


	//   ....[7]....
        /*0b90*/ 	.word	0x00008890


	//   ....[8]....
        /*0b94*/ 	.word	0x000088c0


	//   ....[9]....
        /*0b98*/ 	.word	0x00008930


	//----- nvinfo : EIATTR_MAX_THREADS
	.align		4
.L_49:
        /*0b9c*/ 	.byte	0x04, 0x05
        /*0b9e*/ 	.short	(.L_51 - .L_50)
.L_50:
        /*0ba0*/ 	.word	0x00000100
        /*0ba4*/ 	.word	0x00000001
        /*0ba8*/ 	.word	0x00000001


	//----- nvinfo : EIATTR_CRS_STACK_SIZE
	.align		4
.L_51:
        /*0bac*/ 	.byte	0x04, 0x1e
        /*0bae*/ 	.short	(.L_53 - .L_52)
.L_52:
        /*0bb0*/ 	.word	0x00000000


	//----- nvinfo : EIATTR_CBANK_PARAM_SIZE
	.align		4
.L_53:
        /*0bb4*/ 	.byte	0x03, 0x19
        /*0bb6*/ 	.short	0x0800


	//----- nvinfo : EIATTR_PARAM_CBANK
	.align		4
        /*0bb8*/ 	.byte	0x04, 0x0a
        /*0bba*/ 	.short	(.L_55 - .L_54)
	.align		4
.L_54:
        /*0bbc*/ 	.word	index@(.nv.constant0._ZN7cutlass13device_kernelINS_4conv6kernel13ConvUniversalINS1_16ConvProblemShapeILNS1_8OperatorE0ELi2EEENS1_10collective14CollectiveConvINS1_47MainloopSm100TmaUmmaWarpSpecializedImplicitGemmILS5_0ELi17ELi2ELi1ELi2EN4cute5tupleIJNSA_1CILi1EEESD_SD_EEEEENSB_IJNSC_ILi64EEENSC_ILi128EEENSB_IJNSC_ILi32EEEEEEEEENS_10bfloat16_tESL_NSA_8TiledMMAINSA_8MMA_AtomIJNSA_20SM100_MMA_F16BF16_SSISL_SL_fLi64ELi128ELNSA_4UMMA5MajorE0ELSQ_0ELNSP_7ScaleInE0ELSR_0EEEEEENSA_6LayoutISE_NSB_IJNSC_ILi0EEESV_SV_EEEEENSB_IJNSA_10UnderscoreESY_SY_EEEEENS7_6detail27Sm100ImplicitGemmTileTraitsINSA_20SM90_TMA_LOAD_IM2COLENSA_14ComposedLayoutINSA_7SwizzleILi2ELi4ELi3EEENSA_18smem_ptr_flag_bitsILi16EEENSU_INSB_IJNSC_ILi8EEESI_EEENSB_IJSI_SD_EEEEEEEvEENS12_INSA_13SM90_TMA_LOADES1D_vEEEENS_8epilogue10collective18CollectiveEpilogueINS1I_23Sm100TmaWarpSpecializedILi4ELi2ELi16ELb1ELb0EEEJSK_NSB_IJNSU_ISG_SD_EENSU_ISI_SD_EEEEESL_NSB_IJNSB_IJlllEEESD_SV_EEESL_S1R_NS1I_6fusion15FusionCallbacksIS1M_NS1S_17LinearCombinationISL_fSL_fLNS_15FloatRoundStyleE2EEESK_S1P_JEEENSA_5SM1004TMEM4LOAD26SM100_TMEM_LOAD_16dp256b4xES13_S1D_NSA_17SM75_U32x4_LDSM_NENSA_21SM90_TMA_STORE_IM2COLES1D_NSA_17SM90_U32x4_STSM_NENSA_39AutoVectorizingCopyWithAssumedAlignmentILi128EEEEEEvvEEEEvNT_6ParamsE)
        /*0bc0*/ 	.short	0x0380
        /*0bc2*/ 	.short	0x0800


	//----- nvinfo : EIATTR_SW_WAR
	.align		4
.L_55:
        /*0bc4*/ 	.byte	0x04, 0x36
        /*0bc6*/ 	.short	(.L_57 - .L_56)
.L_56:
        /*0bc8*/ 	.word	0x00000008
.L_57:


//--------------------- .nv.callgraph             --------------------------
	.section	.nv.callgraph,"",@"SHT_CUDA_CALLGRAPH"
	.align	4
	.sectionentsize	8
	.align		4
        /*0000*/ 	.word	0x00000000
	.align		4
        /*0004*/ 	.word	0xffffffff
	.align		4
        /*0008*/ 	.word	index@(_ZN7cutlass13device_kernelINS_4conv6kernel13ConvUniversalINS1_16ConvProblemShapeILNS1_8OperatorE0ELi2EEENS1_10collective14CollectiveConvINS1_47MainloopSm100TmaUmmaWarpSpecializedImplicitGemmILS5_0ELi17ELi2ELi1ELi2EN4cute5tupleIJNSA_1CILi1EEESD_SD_EEEEENSB_IJNSC_ILi64EEENSC_ILi128EEENSB_IJNSC_ILi32EEEEEEEEENS_10bfloat16_tESL_NSA_8TiledMMAINSA_8MMA_AtomIJNSA_20SM100_MMA_F16BF16_SSISL_SL_fLi64ELi128ELNSA_4UMMA5MajorE0ELSQ_0ELNSP_7ScaleInE0ELSR_0EEEEEENSA_6LayoutISE_NSB_IJNSC_ILi0EEESV_SV_EEEEENSB_IJNSA_10UnderscoreESY_SY_EEEEENS7_6detail27Sm100ImplicitGemmTileTraitsINSA_20SM90_TMA_LOAD_IM2COLENSA_14ComposedLayoutINSA_7SwizzleILi2ELi4ELi3EEENSA_18smem_ptr_flag_bitsILi16EEENSU_INSB_IJNSC_ILi8EEESI_EEENSB_IJSI_SD_EEEEEEEvEENS12_INSA_13SM90_TMA_LOADES1D_vEEEENS_8epilogue10collective18CollectiveEpilogueINS1I_23Sm100TmaWarpSpecializedILi4ELi2ELi16ELb1ELb0EEEJSK_NSB_IJNSU_ISG_SD_EENSU_ISI_SD_EEEEESL_NSB_IJNSB_IJlllEEESD_SV_EEESL_S1R_NS1I_6fusion15FusionCallbacksIS1M_NS1S_17LinearCombinationISL_fSL_fLNS_15FloatRoundStyleE2EEESK_S1P_JEEENSA_5SM1004TMEM4LOAD26SM100_TMEM_LOAD_16dp256b4xES13_S1D_NSA_17SM75_U32x4_LDSM_NENSA_21SM90_TMA_STORE_IM2COLES1D_NSA_17SM90_U32x4_STSM_NENSA_39AutoVectorizingCopyWithAssumedAlignmentILi128EEEEEEvvEEEEvNT_6ParamsE)
	.align		4
        /*000c*/ 	.word	index@(__assertfail)
	.align		4
        /*0010*/ 	.word	0x00000000
	.align		4
        /*0014*/ 	.word	0xfffffffe
	.align		4
        /*0018*/ 	.word	0x00000000
	.align		4
        /*001c*/ 	.word	0xfffffffd
	.align		4
        /*0020*/ 	.word	0x00000000
	.align		4
        /*0024*/ 	.word	0xfffffffc


//--------------------- .nv.constant4             --------------------------
	.section	.nv.constant4,"a",@progbits
	.align	8
	.align		8
.nv.constant4:
        /*0000*/ 	.dword	__assertfail
	.align		8
        /*0008*/ 	.dword	__unnamed_1
	.align		8
        /*0010*/ 	.dword	__unnamed_2
	.align		8
        /*0018*/ 	.dword	_ZN39_INTERNAL_409516b0_4_k_cu_11078fb3_36314cuda3std3__45__cpo5beginE
	.align		8
        /*0020*/ 	.dword	_ZN39_INTERNAL_409516b0_4_k_cu_11078fb3_36314cuda3std3__45__cpo3endE
	.align		8
        /*0028*/ 	.dword	_ZN39_INTERNAL_409516b0_4_k_cu_11078fb3_36314cuda3std3__45__cpo6cbeginE
	.align		8
        /*0030*/ 	.dword	_ZN39_INTERNAL_409516b0_4_k_cu_11078fb3_36314cuda3std3__45__cpo4cendE
	.align		8
        /*0038*/ 	.dword	_ZN39_INTERNAL_409516b0_4_k_cu_11078fb3_36314cuda3std3__441_GLOBAL__N__409516b0_4_k_cu_11078fb3_36316ignoreE
	.align		8
        /*0040*/ 	.dword	_ZN39_INTERNAL_409516b0_4_k_cu_11078fb3_36314cuda3std3__419piecewise_constructE
	.align		8
        /*0048*/ 	.dword	_ZN39_INTERNAL_409516b0_4_k_cu_11078fb3_36314cuda3std3__48in_placeE
	.align		8
        /*0050*/ 	.dword	_ZN39_INTERNAL_409516b0_4_k_cu_11078fb3_36314cuda3std6ranges3__45__cpo4swapE
	.align		8
        /*0058*/ 	.dword	_ZN39_INTERNAL_409516b0_4_k_cu_11078fb3_36314cuda3std6ranges3__45__cpo9iter_moveE
	.align		8
        /*0060*/ 	.dword	_ZN39_INTERNAL_409516b0_4_k_cu_11078fb3_36314cute7productE
	.align		8
        /*0068*/ 	.dword	_ZN39_INTERNAL_409516b0_4_k_cu_11078fb3_36314cute1_E
	.align		8
        /*0070*/ 	.dword	$str$27
	.align		8
        /*0078*/ 	.dword	$str$28
	.align		8
        /*0080*/ 	.dword	$str$29
	.align		8
        /*0088*/ 	.dword	$str$30


//--------------------- .text._ZN7cutlass13device_kernelINS_4conv6kernel13ConvUniversalINS1_16ConvProblemShapeILNS1_8OperatorE0ELi2EEENS1_10collective14CollectiveConvINS1_47MainloopSm100TmaUmmaWarpSpecializedImplicitGemmILS5_0ELi17ELi2ELi1ELi2EN4cute5tupleIJNSA_1CILi1EEESD_SD_EEEEENSB_IJNSC_ILi64EEENSC_ILi128EEENSB_IJNSC_ILi32EEEEEEEEENS_10bfloat16_tESL_NSA_8TiledMMAINSA_8MMA_AtomIJNSA_20SM100_MMA_F16BF16_SSISL_SL_fLi64ELi128ELNSA_4UMMA5MajorE0ELSQ_0ELNSP_7ScaleInE0ELSR_0EEEEEENSA_6LayoutISE_NSB_IJNSC_ILi0EEESV_SV_EEEEENSB_IJNSA_10UnderscoreESY_SY_EEEEENS7_6detail27Sm100ImplicitGemmTileTraitsINSA_20SM90_TMA_LOAD_IM2COLENSA_14ComposedLayoutINSA_7SwizzleILi2ELi4ELi3EEENSA_18smem_ptr_flag_bitsILi16EEENSU_INSB_IJNSC_ILi8EEESI_EEENSB_IJSI_SD_EEEEEEEvEENS12_INSA_13SM90_TMA_LOADES1D_vEEEENS_8epilogue10collective18CollectiveEpilogueINS1I_23Sm100TmaWarpSpecializedILi4ELi2ELi16ELb1ELb0EEEJSK_NSB_IJNSU_ISG_SD_EENSU_ISI_SD_EEEEESL_NSB_IJNSB_IJlllEEESD_SV_EEESL_S1R_NS1I_6fusion15FusionCallbacksIS1M_NS1S_17LinearCombinationISL_fSL_fLNS_15FloatRoundStyleE2EEESK_S1P_JEEENSA_5SM1004TMEM4LOAD26SM100_TMEM_LOAD_16dp256b4xES13_S1D_NSA_17SM75_U32x4_LDSM_NENSA_21SM90_TMA_STORE_IM2COLES1D_NSA_17SM90_U32x4_STSM_NENSA_39AutoVectorizingCopyWithAssumedAlignmentILi128EEEEEEvvEEEEvNT_6ParamsE --------------------------
	.section	.text._ZN7cutlass13device_kernelINS_4conv6kernel13ConvUniversalINS1_16ConvProblemShapeILNS1_8OperatorE0ELi2EEENS1_10collective14CollectiveConvINS1_47MainloopSm100TmaUmmaWarpSpecializedImplicitGemmILS5_0ELi17ELi2ELi1ELi2EN4cute5tupleIJNSA_1CILi1EEESD_SD_EEEEENSB_IJNSC_ILi64EEENSC_ILi128EEENSB_IJNSC_ILi32EEEEEEEEENS_10bfloat16_tESL_NSA_8TiledMMAINSA_8MMA_AtomIJNSA_20SM100_MMA_F16BF16_SSISL_SL_fLi64ELi128ELNSA_4UMMA5MajorE0ELSQ_0ELNSP_7ScaleInE0ELSR_0EEEEEENSA_6LayoutISE_NSB_IJNSC_ILi0EEESV_SV_EEEEENSB_IJNSA_10UnderscoreESY_SY_EEEEENS7_6detail27Sm100ImplicitGemmTileTraitsINSA_20SM90_TMA_LOAD_IM2COLENSA_14ComposedLayoutINSA_7SwizzleILi2ELi4ELi3EEENSA_18smem_ptr_flag_bitsILi16EEENSU_INSB_IJNSC_ILi8EEESI_EEENSB_IJSI_SD_EEEEEEEvEENS12_INSA_13SM90_TMA_LOADES1D_vEEEENS_8epilogue10collective18CollectiveEpilogueINS1I_23Sm100TmaWarpSpecializedILi4ELi2ELi16ELb1ELb0EEEJSK_NSB_IJNSU_ISG_SD_EENSU_ISI_SD_EEEEESL_NSB_IJNSB_IJlllEEESD_SV_EEESL_S1R_NS1I_6fusion15FusionCallbacksIS1M_NS1S_17LinearCombinationISL_fSL_fLNS_15FloatRoundStyleE2EEESK_S1P_JEEENSA_5SM1004TMEM4LOAD26SM100_TMEM_LOAD_16dp256b4xES13_S1D_NSA_17SM75_U32x4_LDSM_NENSA_21SM90_TMA_STORE_IM2COLES1D_NSA_17SM90_U32x4_STSM_NENSA_39AutoVectorizingCopyWithAssumedAlignmentILi128EEEEEEvvEEEEvNT_6ParamsE,"ax",@progbits
	.align	128
.text._ZN7cutlass13device_kernelINS_4conv6kernel13ConvUniversalINS1_16ConvProblemShapeILNS1_8OperatorE0ELi2EEENS1_10collective14CollectiveConvINS1_47MainloopSm100TmaUmmaWarpSpecializedImplicitGemmILS5_0ELi17ELi2ELi1ELi2EN4cute5tupleIJNSA_1CILi1EEESD_SD_EEEEENSB_IJNSC_ILi64EEENSC_ILi128EEENSB_IJNSC_ILi32EEEEEEEEENS_10bfloat16_tESL_NSA_8TiledMMAINSA_8MMA_AtomIJNSA_20SM100_MMA_F16BF16_SSISL_SL_fLi64ELi128ELNSA_4UMMA5MajorE0ELSQ_0ELNSP_7ScaleInE0ELSR_0EEEEEENSA_6LayoutISE_NSB_IJNSC_ILi0EEESV_SV_EEEEENSB_IJNSA_10UnderscoreESY_SY_EEEEENS7_6detail27Sm100ImplicitGemmTileTraitsINSA_20SM90_TMA_LOAD_IM2COLENSA_14ComposedLayoutINSA_7SwizzleILi2ELi4ELi3EEENSA_18smem_ptr_flag_bitsILi16EEENSU_INSB_IJNSC_ILi8EEESI_EEENSB_IJSI_SD_EEEEEEEvEENS12_INSA_13SM90_TMA_LOADES1D_vEEEENS_8epilogue10collective18CollectiveEpilogueINS1I_23Sm100TmaWarpSpecializedILi4ELi2ELi16ELb1ELb0EEEJSK_NSB_IJNSU_ISG_SD_EENSU_ISI_SD_EEEEESL_NSB_IJNSB_IJlllEEESD_SV_EEESL_S1R_NS1I_6fusion15FusionCallbacksIS1M_NS1S_17LinearCombinationISL_fSL_fLNS_15FloatRoundStyleE2EEESK_S1P_JEEENSA_5SM1004TMEM4LOAD26SM100_TMEM_LOAD_16dp256b4xES13_S1D_NSA_17SM75_U32x4_LDSM_NENSA_21SM90_TMA_STORE_IM2COLES1D_NSA_17SM90_U32x4_STSM_NENSA_39AutoVectorizingCopyWithAssumedAlignmentILi128EEEEEEvvEEEEvNT_6ParamsE:
        .type           _ZN7cutlass13device_kernelINS_4conv6kernel13ConvUniversalINS1_16ConvProblemShapeILNS1_8OperatorE0ELi2EEENS1_10collective14CollectiveConvINS1_47MainloopSm100TmaUmmaWarpSpecializedImplicitGemmILS5_0ELi17ELi2ELi1ELi2EN4cute5tupleIJNSA_1CILi1EEESD_SD_EEEEENSB_IJNSC_ILi64EEENSC_ILi128EEENSB_IJNSC_ILi32EEEEEEEEENS_10bfloat16_tESL_NSA_8TiledMMAINSA_8MMA_AtomIJNSA_20SM100_MMA_F16BF16_SSISL_SL_fLi64ELi128ELNSA_4UMMA5MajorE0ELSQ_0ELNSP_7ScaleInE0ELSR_0EEEEEENSA_6LayoutISE_NSB_IJNSC_ILi0EEESV_SV_EEEEENSB_IJNSA_10UnderscoreESY_SY_EEEEENS7_6detail27Sm100ImplicitGemmTileTraitsINSA_20SM90_TMA_LOAD_IM2COLENSA_14ComposedLayoutINSA_7SwizzleILi2ELi4ELi3EEENSA_18smem_ptr_flag_bitsILi16EEENSU_INSB_IJNSC_ILi8EEESI_EEENSB_IJSI_SD_EEEEEEEvEENS12_INSA_13SM90_TMA_LOADES1D_vEEEENS_8epilogue10collective18CollectiveEpilogueINS1I_23Sm100TmaWarpSpecializedILi4ELi2ELi16ELb1ELb0EEEJSK_NSB_IJNSU_ISG_SD_EENSU_ISI_SD_EEEEESL_NSB_IJNSB_IJlllEEESD_SV_EEESL_S1R_NS1I_6fusion15FusionCallbacksIS1M_NS1S_17LinearCombinationISL_fSL_fLNS_15FloatRoundStyleE2EEESK_S1P_JEEENSA_5SM1004TMEM4LOAD26SM100_TMEM_LOAD_16dp256b4xES13_S1D_NSA_17SM75_U32x4_LDSM_NENSA_21SM90_TMA_STORE_IM2COLES1D_NSA_17SM90_U32x4_STSM_NENSA_39AutoVectorizingCopyWithAssumedAlignmentILi128EEEEEEvvEEEEvNT_6ParamsE,@function
        .size           _ZN7cutlass13device_kernelINS_4conv6kernel13ConvUniversalINS1_16ConvProblemShapeILNS1_8OperatorE0ELi2EEENS1_10collective14CollectiveConvINS1_47MainloopSm100TmaUmmaWarpSpecializedImplicitGemmILS5_0ELi17ELi2ELi1ELi2EN4cute5tupleIJNSA_1CILi1EEESD_SD_EEEEENSB_IJNSC_ILi64EEENSC_ILi128EEENSB_IJNSC_ILi32EEEEEEEEENS_10bfloat16_tESL_NSA_8TiledMMAINSA_8MMA_AtomIJNSA_20SM100_MMA_F16BF16_SSISL_SL_fLi64ELi128ELNSA_4UMMA5MajorE0ELSQ_0ELNSP_7ScaleInE0ELSR_0EEEEEENSA_6LayoutISE_NSB_IJNSC_ILi0EEESV_SV_EEEEENSB_IJNSA_10UnderscoreESY_SY_EEEEENS7_6detail27Sm100ImplicitGemmTileTraitsINSA_20SM90_TMA_LOAD_IM2COLENSA_14ComposedLayoutINSA_7SwizzleILi2ELi4ELi3EEENSA_18smem_ptr_flag_bitsILi16EEENSU_INSB_IJNSC_ILi8EEESI_EEENSB_IJSI_SD_EEEEEEEvEENS12_INSA_13SM90_TMA_LOADES1D_vEEEENS_8epilogue10collective18CollectiveEpilogueINS1I_23Sm100TmaWarpSpecializedILi4ELi2ELi16ELb1ELb0EEEJSK_NSB_IJNSU_ISG_SD_EENSU_ISI_SD_EEEEESL_NSB_IJNSB_IJlllEEESD_SV_EEESL_S1R_NS1I_6fusion15FusionCallbacksIS1M_NS1S_17LinearCombinationISL_fSL_fLNS_15FloatRoundStyleE2EEESK_S1P_JEEENSA_5SM1004TMEM4LOAD26SM100_TMEM_LOAD_16dp256b4xES13_S1D_NSA_17SM75_U32x4_LDSM_NENSA_21SM90_TMA_STORE_IM2COLES1D_NSA_17SM90_U32x4_STSM_NENSA_39AutoVectorizingCopyWithAssumedAlignmentILi128EEEEEEvvEEEEvNT_6ParamsE,(.L_x_206 - _ZN7cutlass13device_kernelINS_4conv6kernel13ConvUniversalINS1_16ConvProblemShapeILNS1_8OperatorE0ELi2EEENS1_10collective14CollectiveConvINS1_47MainloopSm100TmaUmmaWarpSpecializedImplicitGemmILS5_0ELi17ELi2ELi1ELi2EN4cute5tupleIJNSA_1CILi1EEESD_SD_EEEEENSB_IJNSC_ILi64EEENSC_ILi128EEENSB_IJNSC_ILi32EEEEEEEEENS_10bfloat16_tESL_NSA_8TiledMMAINSA_8MMA_AtomIJNSA_20SM100_MMA_F16BF16_SSISL_SL_fLi64ELi128ELNSA_4UMMA5MajorE0ELSQ_0ELNSP_7ScaleInE0ELSR_0EEEEEENSA_6LayoutISE_NSB_IJNSC_ILi0EEESV_SV_EEEEENSB_IJNSA_10UnderscoreESY_SY_EEEEENS7_6detail27Sm100ImplicitGemmTileTraitsINSA_20SM90_TMA_LOAD_IM2COLENSA_14ComposedLayoutINSA_7SwizzleILi2ELi4ELi3EEENSA_18smem_ptr_flag_bitsILi16EEENSU_INSB_IJNSC_ILi8EEESI_EEENSB_IJSI_SD_EEEEEEEvEENS12_INSA_13SM90_TMA_LOADES1D_vEEEENS_8epilogue10collective18CollectiveEpilogueINS1I_23Sm100TmaWarpSpecializedILi4ELi2ELi16ELb1ELb0EEEJSK_NSB_IJNSU_ISG_SD_EENSU_ISI_SD_EEEEESL_NSB_IJNSB_IJlllEEESD_SV_EEESL_S1R_NS1I_6fusion15FusionCallbacksIS1M_NS1S_17LinearCombinationISL_fSL_fLNS_15FloatRoundStyleE2EEESK_S1P_JEEENSA_5SM1004TMEM4LOAD26SM100_TMEM_LOAD_16dp256b4xES13_S1D_NSA_17SM75_U32x4_LDSM_NENSA_21SM90_TMA_STORE_IM2COLES1D_NSA_17SM90_U32x4_STSM_NENSA_39AutoVectorizingCopyWithAssumedAlignmentILi128EEEEEEvvEEEEvNT_6ParamsE)
        .other          _ZN7cutlass13device_kernelINS_4conv6kernel13ConvUniversalINS1_16ConvProblemShapeILNS1_8OperatorE0ELi2EEENS1_10collective14CollectiveConvINS1_47MainloopSm100TmaUmmaWarpSpecializedImplicitGemmILS5_0ELi17ELi2ELi1ELi2EN4cute5tupleIJNSA_1CILi1EEESD_SD_EEEEENSB_IJNSC_ILi64EEENSC_ILi128EEENSB_IJNSC_ILi32EEEEEEEEENS_10bfloat16_tESL_NSA_8TiledMMAINSA_8MMA_AtomIJNSA_20SM100_MMA_F16BF16_SSISL_SL_fLi64ELi128ELNSA_4UMMA5MajorE0ELSQ_0ELNSP_7ScaleInE0ELSR_0EEEEEENSA_6LayoutISE_NSB_IJNSC_ILi0EEESV_SV_EEEEENSB_IJNSA_10UnderscoreESY_SY_EEEEENS7_6detail27Sm100ImplicitGemmTileTraitsINSA_20SM90_TMA_LOAD_IM2COLENSA_14ComposedLayoutINSA_7SwizzleILi2ELi4ELi3EEENSA_18smem_ptr_flag_bitsILi16EEENSU_INSB_IJNSC_ILi8EEESI_EEENSB_IJSI_SD_EEEEEEEvEENS12_INSA_13SM90_TMA_LOADES1D_vEEEENS_8epilogue10collective18CollectiveEpilogueINS1I_23Sm100TmaWarpSpecializedILi4ELi2ELi16ELb1ELb0EEEJSK_NSB_IJNSU_ISG_SD_EENSU_ISI_SD_EEEEESL_NSB_IJNSB_IJlllEEESD_SV_EEESL_S1R_NS1I_6fusion15FusionCallbacksIS1M_NS1S_17LinearCombinationISL_fSL_fLNS_15FloatRoundStyleE2EEESK_S1P_JEEENSA_5SM1004TMEM4LOAD26SM100_TMEM_LOAD_16dp256b4xES13_S1D_NSA_17SM75_U32x4_LDSM_NENSA_21SM90_TMA_STORE_IM2COLES1D_NSA_17SM90_U32x4_STSM_NENSA_39AutoVectorizingCopyWithAssumedAlignmentILi128EEEEEEvvEEEEvNT_6ParamsE,@"STO_CUDA_ENTRY STV_DEFAULT"
_ZN7cutlass13device_kernelINS_4conv6kernel13ConvUniversalINS1_16ConvProblemShapeILNS1_8OperatorE0ELi2EEENS1_10collective14CollectiveConvINS1_47MainloopSm100TmaUmmaWarpSpecializedImplicitGemmILS5_0ELi17ELi2ELi1ELi2EN4cute5tupleIJNSA_1CILi1EEESD_SD_EEEEENSB_IJNSC_ILi64EEENSC_ILi128EEENSB_IJNSC_ILi32EEEEEEEEENS_10bfloat16_tESL_NSA_8TiledMMAINSA_8MMA_AtomIJNSA_20SM100_MMA_F16BF16_SSISL_SL_fLi64ELi128ELNSA_4UMMA5MajorE0ELSQ_0ELNSP_7ScaleInE0ELSR_0EEEEEENSA_6LayoutISE_NSB_IJNSC_ILi0EEESV_SV_EEEEENSB_IJNSA_10UnderscoreESY_SY_EEEEENS7_6detail27Sm100ImplicitGemmTileTraitsINSA_20SM90_TMA_LOAD_IM2COLENSA_14ComposedLayoutINSA_7SwizzleILi2ELi4ELi3EEENSA_18smem_ptr_flag_bitsILi16EEENSU_INSB_IJNSC_ILi8EEESI_EEENSB_IJSI_SD_EEEEEEEvEENS12_INSA_13SM90_TMA_LOADES1D_vEEEENS_8epilogue10collective18CollectiveEpilogueINS1I_23Sm100TmaWarpSpecializedILi4ELi2ELi16ELb1ELb0EEEJSK_NSB_IJNSU_ISG_SD_EENSU_ISI_SD_EEEEESL_NSB_IJNSB_IJlllEEESD_SV_EEESL_S1R_NS1I_6fusion15FusionCallbacksIS1M_NS1S_17LinearCombinationISL_fSL_fLNS_15FloatRoundStyleE2EEESK_S1P_JEEENSA_5SM1004TMEM4LOAD26SM100_TMEM_LOAD_16dp256b4xES13_S1D_NSA_17SM75_U32x4_LDSM_NENSA_21SM90_TMA_STORE_IM2COLES1D_NSA_17SM90_U32x4_STSM_NENSA_39AutoVectorizingCopyWithAssumedAlignmentILi128EEEEEEvvEEEEvNT_6ParamsE:
[----:B------:R-:W1:Y:S01]  /*0000*/  LDC R1, c[0x0][0x37c] ;  /* 0x0000df00ff017b82 */ /* 0x000e620000000800 */
[----:B------:R-:W2:Y:S01]  /*0010*/  S2R R72, SR_TID.X ;  /* 0x0000000000487919 */ /* 0x000ea20000002100 */
[----:B------:R-:W3:Y:S01]  /*0020*/  LDCU.64 UR4, c[0x0][0x890] ;  /* 0x00011200ff0477ac */ /* 0x000ee20008000a00 */
[----:B-1----:R-:W-:Y:S01]  /*0030*/  VIADD R1, R1, 0xfffffff8 ;  /* 0xfffffff801017836 */ /* 0x002fe20000000000 */
[----:B------:R-:W-:Y:S02]  /*0040*/  PRMT R63, RZ, 0x7610, R63 ;  /* 0x00007610ff3f7816 */ /* 0x000fe4000000003f */
[----:B------:R-:W-:Y:S01]  /*0050*/  ELECT P5, URZ, PT ;  /* 0x0000000000ff782f */ /* 0x000fe200038a0000 */
[----:B------:R-:W1:Y:S01]  /*0060*/  LDCU.64 UR48, c[0x0][0x358] ;  /* 0x00006b00ff3077ac */ /* 0x000e620008000a00 */
[----:B---3--:R-:W-:-:S04]  /*0070*/  UISETP.NE.U32.AND UP0, UPT, UR4, URZ, UPT ;  /* 0x000000ff0400728c */ /* 0x008fc8000bf05070 */
[----:B------:R-:W-:Y:S01]  /*0080*/  UISETP.NE.AND.EX UP0, UPT, UR5, URZ, UPT, UP0 ;  /* 0x000000ff0500728c */ /* 0x000fe2000bf05300 */
[----:B--2---:R-:W-:-:S05]  /*0090*/  SHF.R.U32.HI R73, RZ, 0x5, R72 ;  /* 0x00000005ff497819 */ /* 0x004fca0000011648 */
[----:B------:R-:W2:Y:S02]  /*00a0*/  SHFL.IDX PT, R0, R73, RZ, 0x1f ;  /* 0x00001fff49007589 */ /* 0x000ea400000e0000 */
[----:B--2---:R-:W-:Y:S01]  /*00b0*/  R2UR UR8, R0 ;  /* 0x00000000000872ca */ /* 0x004fe200000e0000 */
[----:B-1----:R-:W-:-:S14]  /*00c0*/  BRA.U UP0, `(.L_x_0) ;  /* 0x00000001002c7547 */ /* 0x002fdc000b800000 */
[----:B------:R-:W1:Y:S02]  /*00d0*/  LDCU.64 UR6, c[0x0][0x888] ;  /* 0x00011100ff0677ac */ /* 0x000e640008000a00 */
[----:B-1----:R-:W-:-:S04]  /*00e0*/  UISETP.NE.U32.AND UP0, UPT, UR6, URZ, UPT ;  /* 0x000000ff0600728c */ /* 0x002fc8000bf05070 */
[----:B------:R-:W-:-:S09]  /*00f0*/  UISETP.NE.AND.EX UP0, UPT, UR7, URZ, UPT, UP0 ;  /* 0x000000ff0700728c */ /* 0x000fd2000bf05300 */
[----:B------:R-:W-:Y:S05]  /*0100*/  BRA.U !UP0, `(.L_x_1) ;  /* 0x0000000108107547 */ /* 0x000fea000b800000 */
[----:B------:R-:W1:Y:S02]  /*0110*/  LDC.64 R2, c[0x0][0x888] ;  /* 0x00022200ff027b82 */ /* 0x000e640000000a00 */
[----:B-1----:R1:W5:Y:S01]  /*0120*/  LDG.E R35, desc[UR48][R2.64] ;  /* 0x0000003002237981 */ /* 0x002362000c1e1900 */
[----:B------:R-:W-:Y:S01]  /*0130*/  HFMA2 R63, -RZ, RZ, 0, 5.9604644775390625e-08 ;  /* 0x00000001ff3f7431 */ /* 0x000fe200000001ff */
[----:B------:R-:W-:Y:S05]  /*0140*/  BRA `(.L_x_0) ;  /* 0x00000000000c7947 */ /* 0x000fea0003800000 */
.L_x_1:
[----:B------:R-:W1:Y:S01]  /*0150*/  LDCU UR6, c[0x0][0x880] ;  /* 0x00011000ff0677ac */ /* 0x000e620008000800 */
[----:B------:R-:W-:Y:S01]  /*0160*/  HFMA2 R63, -RZ, RZ, 0, 5.9604644775390625e-08 ;  /* 0x00000001ff3f7431 */ /* 0x000fe200000001ff */
[----:B-1----:R-:W-:-:S07]  /*0170*/  MOV R35, UR6 ;  /* 0x0000000600237c02 */ /* 0x002fce0008000f00 */
.L_x_0:
[----:B------:R-:W2:Y:S02]  /*0180*/  LDCU.64 UR6, c[0x0][0x8b0] ;  /* 0x00011600ff0677ac */ /* 0x000ea40008000a00 */
[----:B--2---:R-:W-:-:S04]  /*0190*/  UISETP.NE.U32.AND UP0, UPT, UR6, URZ, UPT ;  /* 0x000000ff0600728c */ /* 0x004fc8000bf05070 */
[----:B------:R-:W-:-:S09]  /*01a0*/  UISETP.NE.AND.EX UP0, UPT, UR7, URZ, UPT, UP0 ;  /* 0x000000ff0700728c */ /* 0x000fd2000bf05300 */
[----:B------:R-:W-:Y:S05]  /*01b0*/  BRA.U UP0, `(.L_x_2) ;  /* 0x0000000100247547 */ /* 0x000fea000b800000 */
[----:B------:R-:W2:Y:S02]  /*01c0*/  LDCU.64 UR6, c[0x0][0x8a8] ;  /* 0x00011500ff0677ac */ /* 0x000ea40008000a00 */
[----:B--2---:R-:W-:-:S04]  /*01d0*/  UISETP.NE.U32.AND UP0, UPT, UR6, URZ, UPT ;  /* 0x000000ff0600728c */ /* 0x004fc8000bf05070 */
[----:B------:R-:W-:-:S09]  /*01e0*/  UISETP.NE.AND.EX UP0, UPT, UR7, URZ, UPT, UP0 ;  /* 0x000000ff0700728c */ /* 0x000fd2000bf05300 */
[----:B------:R-:W-:Y:S05]  /*01f0*/  BRA.U !UP0, `(.L_x_3) ;  /* 0x00000001080c7547 */ /* 0x000fea000b800000 */
[----:B-1----:R-:W1:Y:S02]  /*0200*/  LDC.64 R2, c[0x0][0x8a8] ;  /* 0x00022a00ff027b82 */ /* 0x002e640000000a00 */
[----:B-1----:R2:W5:Y:S01]  /*0210*/  LDG.E R33, desc[UR48][R2.64] ;  /* 0x0000003002217981 */ /* 0x002562000c1e1900 */
[----:B------:R-:W-:Y:S05]  /*0220*/  BRA `(.L_x_2) ;  /* 0x0000000000087947 */ /* 0x000fea0003800000 */
.L_x_3:
[----:B------:R-:W2:Y:S02]  /*0230*/  LDCU UR6, c[0x0][0x8a0] ;  /* 0x00011400ff0677ac */ /* 0x000ea40008000800 */
[----:B--2---:R-:W-:Y:S02]  /*0240*/  MOV R33, UR6 ;  /* 0x0000000600217c02 */ /* 0x004fe40008000f00 */
.L_x_2:
[----:B------:R-:W-:Y:S01]  /*0250*/  IMAD.U32 R0, RZ, RZ, UR8 ;  /* 0x00000008ff007e24 */ /* 0x000fe2000f8e00ff */
[----:B------:R-:W-:Y:S04]  /*0260*/  BSSY.RECONVERGENT B0, `(.L_x_4) ;  /* 0x000000c000007945 */ /* 0x000fe80003800200 */
[C---:B------:R-:W-:Y:S02]  /*0270*/  ISETP.NE.OR P1, PT, R0.reuse, 0x1, !P5 ;  /* 0x000000010000780c */ /* 0x040fe40006f25670 */
[----:B------:R-:W-:-:S11]  /*0280*/  ISETP.NE.OR P0, PT, R0, 0x3, !P5 ;  /* 0x000000030000780c */ /* 0x000fd60006f05670 */
[----:B------:R-:W-:Y:S05]  /*0290*/  @P1 BRA `(.L_x_5) ;  /* 0x0000000000201947 */ /* 0x000fea0003800000 */
[----:B------:R-:W3:Y:S02]  /*02a0*/  LDCU.64 UR6, c[0x0][0x348] ;  /* 0x00006900ff0677ac */ /* 0x000ee40008000a00 */
[----:B---3--:R-:W-:Y:S02]  /*02b0*/  UIADD3 UR10, UP1, UPT, UR6, 0x80, URZ ;  /* 0x00000080060a7890 */ /* 0x008fe4000ff3e0ff */
[----:B------:R-:W-:Y:S02]  /*02c0*/  UIADD3 UR6, UP0, UPT, UR6, 0x180, URZ ;  /* 0x0000018006067890 */ /* 0x000fe4000ff1e0ff */
[----:B------:R-:W-:Y:S02]  /*02d0*/  UIADD3.X UR11, UPT, UPT, URZ, UR7, URZ, UP1, !UPT ;  /* 0x00000007ff0b7290 */ /* 0x000fe40008ffe4ff */
[----:B------:R-:W-:-:S07]  /*02e0*/  UIADD3.X UR7, UPT, UPT, URZ, UR7, URZ, UP0, !UPT ;  /* 0x00000007ff077290 */ /* 0x000fce00087fe4ff */
[----:B------:R3:W-:Y:S02]  /*02f0*/  UTMACCTL.PF [UR10] ;  /* 0x000000000a0079b9 */ /* 0x0007e40008040000 */
[----:B------:R3:W-:Y:S02]  /*0300*/  UTMACCTL.PF [UR6] ;  /* 0x00000000060079b9 */ /* 0x0007e40008040000 */
[----:B---3--:R-:W-:Y:S01]  /*0310*/  NOP ;  /* 0x0000000000007918 */ /* 0x008fe20000000000 */
.L_x_5:
[----:B------:R-:W-:Y:S05]  /*0320*/  BSYNC.RECONVERGENT B0 ;  /* 0x0000000000007941 */ /* 0x000fea0003800200 */
.L_x_4:
[----:B------:R-:W-:Y:S04]  /*0330*/  BSSY.RECONVERGENT B0, `(.L_x_6) ;  /* 0x000000a000007945 */ /* 0x000fe80003800200 */
        /* <DEDUP_REMOVED lines=9> */
.L_x_7:
[----:B------:R-:W-:Y:S05]  /*03d0*/  BSYNC.RECONVERGENT B0 ;  /* 0x0000000000007941 */ /* 0x000fea0003800200 */
.L_x_6:
[----:B------:R-:W3:Y:S01]  /*03e0*/  LDCU.64 UR6, c[0x0][0x888] ;  /* 0x00011100ff0677ac */ /* 0x000ee20008000a00 */
[----:B------:R-:W-:Y:S02]  /*03f0*/  UISETP.EQ.U32.AND UP1, UPT, UR4, URZ, UPT ;  /* 0x000000ff0400728c */ /* 0x000fe4000bf22070 */
[----:B------:R-:W-:Y:S02]  /*0400*/  UPLOP3.LUT UP2, UPT, UPT, UPT, UPT, 0x80, 0x8 ;  /* 0x000000000008789c */ /* 0x000fe40003f4f070 */
[----:B---3--:R-:W-:-:S04]  /*0410*/  UISETP.NE.U32.AND UP0, UPT, UR6, URZ, UPT ;  /* 0x000000ff0600728c */ /* 0x008fc8000bf05070 */
[----:B------:R-:W-:-:S04]  /*0420*/  UISETP.NE.AND.EX UP0, UPT, UR7, URZ, UPT, UP0 ;  /* 0x000000ff0700728c */ /* 0x000fc8000bf05300 */
[----:B------:R-:W-:-:S04]  /*0430*/  UISETP.EQ.OR.EX UP3, UPT, UR5, URZ, !UP0, UP1 ;  /* 0x000000ff0500728c */ /* 0x000fc8000c762710 */
[----:B------:R-:W-:-:S05]  /*0440*/  UP2UR UR53, UPR, URZ, 0x8 ;  /* 0x00000008ff357883 */ /* 0x000fca0008000000 */
[----:B------:R-:W-:Y:S07]  /*0450*/  BRA.U !UP3, `(.L_x_8) ;  /* 0x000000010b207547 */ /* 0x000fee000b800000 */
[----:B------:R-:W-:Y:S01]  /*0460*/  UISETP.NE.U32.AND UP2, UPT, UR4, URZ, UPT ;  /* 0x000000ff0400728c */ /* 0x000fe2000bf45070 */
[----:B-----5:R-:W-:Y:S01]  /*0470*/  FSETP.NEU.AND P0, PT, R35, RZ, PT ;  /* 0x000000ff2300720b */ /* 0x020fe20003f0d000 */
[----:B------:R-:W-:Y:S02]  /*0480*/  USEL UR4, URZ, 0xffffffff, UP0 ;  /* 0xffffffffff047887 */ /* 0x000fe40008000000 */
[----:B------:R-:W-:-:S10]  /*0490*/  UISETP.NE.AND.EX UP2, UPT, UR5, URZ, UPT, UP2 ;  /* 0x000000ff0500728c */ /* 0x000fd4000bf45320 */
[----:B------:R-:W-:Y:S01]  /*04a0*/  VOTEU.ANY UP1, P0 ;  /* 0x0000000000ff7886 */ /* 0x000fe20000020100 */
[----:B------:R-:W-:-:S04]  /*04b0*/  @!UP2 USEL UR4, URZ, 0xffffffff, UP1 ;  /* 0xffffffffff04a887 */ /* 0x000fc80008800000 */
[----:B------:R-:W-:-:S04]  /*04c0*/  ULOP3.LUT UR4, UR4, 0x1, URZ, 0xc0, !UPT ;  /* 0x0000000104047892 */ /* 0x000fc8000f8ec0ff */
[----:B------:R-:W-:-:S11]  /*04d0*/  UISETP.NE.U32.AND UP2, UPT, UR4, 0x1, UPT ;  /* 0x000000010400788c */ /* 0x000fd6000bf45070 */
.L_x_8:
[----:B-12---:R-:W1:Y:S01]  /*04e0*/  SHFL.IDX PT, R2, R73, RZ, 0x1f ;  /* 0x00001fff49027589 */ /* 0x006e6200000e0000 */
[----:B------:R-:W-:-:S04]  /*04f0*/  UISETP.NE.AND UP1, UPT, UR8, 0x2, UPT ;  /* 0x000000020800788c */ /* 0x000fc8000bf25270 */
[----:B------:R-:W-:Y:S01]  /*0500*/  USEL UR6, URZ, 0x1, UP1 ;  /* 0x00000001ff067887 */ /* 0x000fe20008800000 */
[----:B-1----:R-:W-:-:S13]  /*0510*/  ISETP.NE.AND P0, PT, R2, RZ, PT ;  /* 0x000000ff0200720c */ /* 0x002fda0003f05270 */
[----:B------:R-:W-:Y:S05]  /*0520*/  @P0 BRA `(.L_x_9) ;  /* 0x0000000000bc0947 */ /* 0x000fea0003800000 */
[----:B------:R-:W-:Y:S01]  /*0530*/  ELECT P0, URZ, PT ;  /* 0x0000000000ff782f */ /* 0x000fe20003800000 */
[----:B------:R-:W-:-:S12]  /*0540*/  BSSY.RECONVERGENT B0, `(.L_x_9) ;  /* 0x000002d000007945 */ /* 0x000fd80003800200 */
[----:B------:R-:W-:Y:S05]  /*0550*/  @!P0 BRA `(.L_x_10) ;  /* 0x0000000000ac8947 */ /* 0x000fea0003800000 */
[----:B------:R-:W1:Y:S01]  /*0560*/  S2UR UR5, SR_CgaCtaId ;  /* 0x00000000000579c3 */ /* 0x000e620000008800 */
[----:B------:R-:W-:Y:S01]  /*0570*/  UMOV UR7, 0x400 ;  /* 0x0000040000077882 */ /* 0x000fe20000000000 */
[----:B------:R-:W-:Y:S02]  /*0580*/  UMOV UR4, 0x1 ;  /* 0x0000000100047882 */ /* 0x000fe40000000000 */
[----:B------:R-:W-:-:S04]  /*0590*/  UIADD3 UR10, UPT, UPT, -UR4, 0x100000, URZ ;  /* 0x00100000040a7890 */ /* 0x000fc8000fffe1ff */
[----:B------:R-:W-:Y:S02]  /*05a0*/  USHF.L.U32 UR11, UR10, 0xb, URZ ;  /* 0x0000000b0a0b7899 */ /* 0x000fe400080006ff */
[----:B------:R-:W-:Y:S02]  /*05b0*/  USHF.L.U32 UR10, UR10, 0x1, URZ ;  /* 0x000000010a0a7899 */ /* 0x000fe400080006ff */
[----:B-1----:R-:W-:Y:S01]  /*05c0*/  ULEA UR5, UR5, UR7, 0x18 ;  /* 0x0000000705057291 */ /* 0x002fe2000f8ec0ff */
[----:B------:R-:W1:Y:S11]  /*05d0*/  FENCE.VIEW.ASYNC.S ;  /* 0x00000000000073c6 */ /* 0x000e760000000000 */
[----:B-1----:R1:W2:Y:S01]  /*05e0*/  SYNCS.EXCH.64 URZ, [UR5], UR10 ;  /* 0x0000000a05ff75b2 */ /* 0x0022a20008000100 */
[----:B------:R1:W3:Y:S01]  /*05f0*/  SYNCS.EXCH.64 URZ, [UR5+0x88], UR10 ;  /* 0x0000880a05ff75b2 */ /* 0x0002e20008000100 */
[----:B------:R1:W4:Y:S01]  /*0600*/  SYNCS.EXCH.64 URZ, [UR5+0x8], UR10 ;  /* 0x0000080a05ff75b2 */ /* 0x0003220008000100 */
[----:B------:R1:W1:Y:S01]  /*0610*/  SYNCS.EXCH.64 URZ, [UR5+0x90], UR10 ;  /* 0x0000900a05ff75b2 */ /* 0x0002620008000100 */
        /* <DEDUP_REMOVED lines=30> */
[----:B--234-:R-:W-:Y:S01]  /*0800*/  NOP ;  /* 0x0000000000007918 */ /* 0x01cfe20000000000 */
.L_x_10:
[----:B-1----:R-:W-:Y:S05]  /*0810*/  BSYNC.RECONVERGENT B0 ;  /* 0x0000000000007941 */ /* 0x002fea0003800200 */
.L_x_9:
[----:B------:R-:W1:Y:S01]  /*0820*/  SHFL.IDX PT, R2, R73, RZ, 0x1f ;  /* 0x00001fff49027589 */ /* 0x000e6200000e0000 */
[----:B------:R-:W-:Y:S01]  /*0830*/  NOP ;  /* 0x0000000000007918 */ /* 0x000fe20000000000 */
[----:B-1----:R-:W-:-:S13]  /*0840*/  ISETP.NE.AND P0, PT, R2, 0x1, PT ;  /* 0x000000010200780c */ /* 0x002fda0003f05270 */
[----:B------:R-:W-:Y:S05]  /*0850*/  @P0 BRA `(.L_x_11) ;  /* 0x0000000000580947 */ /* 0x000fea0003800000 */
[----:B------:R-:W1:Y:S01]  /*0860*/  S2UR UR7, SR_CgaCtaId ;  /* 0x00000000000779c3 */ /* 0x000e620000008800 */
[----:B------:R-:W-:Y:S01]  /*0870*/  UMOV UR9, 0x400 ;  /* 0x0000040000097882 */ /* 0x000fe20000000000 */
[----:B------:R-:W-:Y:S01]  /*0880*/  UMOV UR5, 0x20 ;  /* 0x0000002000057882 */ /* 0x000fe20000000000 */
[----:B------:R-:W-:Y:S01]  /*0890*/  UMOV UR4, 0x80 ;  /* 0x0000008000047882 */ /* 0x000fe20000000000 */
[----:B------:R-:W-:-:S04]  /*08a0*/  UIADD3 UR10, UPT, UPT, -UR5, 0x100000, URZ ;  /* 0x00100000050a7890 */ /* 0x000fc8000fffe1ff */
[----:B------:R-:W-:Y:S02]  /*08b0*/  USHF.L.U32 UR11, UR10, 0xb, URZ ;  /* 0x0000000b0a0b7899 */ /* 0x000fe400080006ff */
[----:B------:R-:W-:Y:S02]  /*08c0*/  USHF.L.U32 UR10, UR10, 0x1, URZ ;  /* 0x000000010a0a7899 */ /* 0x000fe400080006ff */
[----:B------:R-:W-:-:S04]  /*08d0*/  UIADD3 UR4, UPT, UPT, -UR4, 0x100000, URZ ;  /* 0x0010000004047890 */ /* 0x000fc8000fffe1ff */
[----:B------:R-:W-:Y:S02]  /*08e0*/  USHF.L.U32 UR5, UR4, 0xb, URZ ;  /* 0x0000000b04057899 */ /* 0x000fe400080006ff */
[----:B------:R-:W-:Y:S01]  /*08f0*/  USHF.L.U32 UR4, UR4, 0x1, URZ ;  /* 0x0000000104047899 */ /* 0x000fe200080006ff */
[----:B------:R-:W-:Y:S01]  /*0900*/  ELECT P0, URZ, PT ;  /* 0x0000000000ff782f */ /* 0x000fe20003800000 */
[----:B-1----:R-:W-:Y:S01]  /*0910*/  ULEA UR7, UR7, UR9, 0x18 ;  /* 0x0000000907077291 */ /* 0x002fe2000f8ec0ff */
[----:B------:R-:W1:Y:S11]  /*0920*/  FENCE.VIEW.ASYNC.S ;  /* 0x00000000000073c6 */ /* 0x000e760000000000 */
[----:B-1----:R1:W2:Y:S01]  /*0930*/  SYNCS.EXCH.64 URZ, [UR7+0x110], UR10 ;  /* 0x0001100a07ff75b2 */ /* 0x0022a20008000100 */
[----:B------:R1:W3:Y:S01]  /*0940*/  SYNCS.EXCH.64 URZ, [UR7+0x130], UR4 ;  /* 0x0001300407ff75b2 */ /* 0x0002e20008000100 */
[----:B------:R1:W4:Y:S01]  /*0950*/  SYNCS.EXCH.64 URZ, [UR7+0x118], UR10 ;  /* 0x0001180a07ff75b2 */ /* 0x0003220008000100 */
[----:B------:R1:W1:Y:S01]  /*0960*/  SYNCS.EXCH.64 URZ, [UR7+0x138], UR4 ;  /* 0x0001380407ff75b2 */ /* 0x0002620008000100 */
[----:B------:R1:W1:Y:S01]  /*0970*/  SYNCS.EXCH.64 URZ, [UR7+0x120], UR10 ;  /* 0x0001200a07ff75b2 */ /* 0x0002620008000100 */
[----:B------:R1:W1:Y:S01]  /*0980*/  SYNCS.EXCH.64 URZ, [UR7+0x140], UR4 ;  /* 0x0001400407ff75b2 */ /* 0x0002620008000100 */
[----:B------:R1:W1:Y:S01]  /*0990*/  SYNCS.EXCH.64 URZ, [UR7+0x128], UR10 ;  /* 0x0001280a07ff75b2 */ /* 0x0002620008000100 */
[----:B------:R1:W1:Y:S01]  /*09a0*/  SYNCS.EXCH.64 URZ, [UR7+0x148], UR4 ;  /* 0x0001480407ff75b2 */ /* 0x0002620008000100 */
[----:B------:R-:W-:Y:S01]  /*09b0*/  NOP ;  /* 0x0000000000007918 */ /* 0x000fe20000000000 */
.L_x_11:
[----:B------:R-:W2:Y:S01]  /*09c0*/  SHFL.IDX PT, R2, R73, RZ, 0x1f ;  /* 0x00001fff49027589 */ /* 0x000ea200000e0000 */
[----:B------:R-:W-:Y:S01]  /*09d0*/  NOP ;  /* 0x0000000000007918 */ /* 0x000fe20000000000 */
[----:B--2---:R-:W-:-:S13]  /*09e0*/  ISETP.NE.AND P0, PT, R2, 0x3, PT ;  /* 0x000000030200780c */ /* 0x004fda0003f05270 */
[----:B------:R-:W-:Y:S05]  /*09f0*/  @P0 BRA `(.L_x_12) ;  /* 0x0000000000300947 */ /* 0x000fea0003800000 */
[----:B-1----:R-:W1:Y:S01]  /*0a00*/  S2UR UR5, SR_CgaCtaId ;  /* 0x00000000000579c3 */ /* 0x002e620000008800 */
[----:B------:R-:W-:Y:S01]  /*0a10*/  UMOV UR7, 0x400 ;  /* 0x0000040000077882 */ /* 0x000fe20000000000 */
[----:B------:R-:W-:Y:S01]  /*0a20*/  UMOV UR4, 0x20 ;  /* 0x0000002000047882 */ /* 0x000fe20000000000 */
[----:B------:R-:W-:Y:S01]  /*0a30*/  ELECT P0, URZ, PT ;  /* 0x0000000000ff782f */ /* 0x000fe20003800000 */
[----:B------:R-:W-:-:S04]  /*0a40*/  UIADD3 UR10, UPT, UPT, -UR4, 0x100000, URZ ;  /* 0x00100000040a7890 */ /* 0x000fc8000fffe1ff */
[----:B------:R-:W-:Y:S02]  /*0a50*/  USHF.L.U32 UR11, UR10, 0xb, URZ ;  /* 0x0000000b0a0b7899 */ /* 0x000fe400080006ff */
[----:B------:R-:W-:Y:S02]  /*0a60*/  USHF.L.U32 UR10, UR10, 0x1, URZ ;  /* 0x000000010a0a7899 */ /* 0x000fe400080006ff */
[----:B-1----:R-:W-:Y:S01]  /*0a70*/  ULEA UR5, UR5, UR7, 0x18 ;  /* 0x0000000705057291 */ /* 0x002fe2000f8ec0ff */
[----:B------:R-:W1:Y:S11]  /*0a80*/  FENCE.VIEW.ASYNC.S ;  /* 0x00000000000073c6 */ /* 0x000e760000000000 */
[----:B-1----:R2:W1:Y:S01]  /*0a90*/  SYNCS.EXCH.64 URZ, [UR5+0x150], UR10 ;  /* 0x0001500a05ff75b2 */ /* 0x0024620008000100 */
[----:B------:R2:W1:Y:S02]  /*0aa0*/  SYNCS.EXCH.64 URZ, [UR5+0x158], UR10 ;  /* 0x0001580a05ff75b2 */ /* 0x0004640008000100 */
[----:B--2---:R-:W-:Y:S01]  /*0ab0*/  NOP ;  /* 0x0000000000007918 */ /* 0x004fe20000000000 */
.L_x_12:
[----:B------:R-:W2:Y:S01]  /*0ac0*/  SHFL.IDX PT, R2, R73, RZ, 0x1f ;  /* 0x00001fff49027589 */ /* 0x000ea200000e0000 */
[----:B------:R-:W-:Y:S01]  /*0ad0*/  NOP ;  /* 0x0000000000007918 */ /* 0x000fe20000000000 */
[----:B--2---:R-:W-:-:S13]  /*0ae0*/  ISETP.NE.AND P0, PT, R2, 0x4, PT ;  /* 0x000000040200780c */ /* 0x004fda0003f05270 */
[----:B------:R-:W-:Y:S05]  /*0af0*/  @P0 BRA `(.L_x_13) ;  /* 0x0000000000440947 */ /* 0x000fea0003800000 */
[----:B-1----:R-:W1:Y:S01]  /*0b00*/  S2UR UR5, SR_CgaCtaId ;  /* 0x00000000000579c3 */ /* 0x002e620000008800 */
[----:B------:R-:W-:Y:S01]  /*0b10*/  UMOV UR9, 0x100 ;  /* 0x0000010000097882 */ /* 0x000fe20000000000 */
[----:B------:R-:W-:Y:S01]  /*0b20*/  UMOV UR7, 0x400 ;  /* 0x0000040000077882 */ /* 0x000fe20000000000 */
[----:B------:R-:W-:Y:S01]  /*0b30*/  USEL UR9, UR9, 0xe0, UP2 ;  /* 0x000000e009097887 */ /* 0x000fe20009000000 */
[----:B------:R-:W-:Y:S01]  /*0b40*/  UMOV UR4, 0x1 ;  /* 0x0000000100047882 */ /* 0x000fe20000000000 */
[----:B------:R-:W-:Y:S01]  /*0b50*/  ELECT P0, URZ, PT ;  /* 0x0000000000ff782f */ /* 0x000fe20003800000 */
[----:B------:R-:W-:-:S04]  /*0b60*/  UIADD3 UR10, UPT, UPT, -UR4, 0x100000, URZ ;  /* 0x00100000040a7890 */ /* 0x000fc8000fffe1ff */
[----:B------:R-:W-:Y:S02]  /*0b70*/  USHF.L.U32 UR11, UR10, 0xb, URZ ;  /* 0x0000000b0a0b7899 */ /* 0x000fe400080006ff */
[----:B------:R-:W-:Y:S02]  /*0b80*/  USHF.L.U32 UR10, UR10, 0x1, URZ ;  /* 0x000000010a0a7899 */ /* 0x000fe400080006ff */
        /* <DEDUP_REMOVED lines=8> */
.L_x_13:
[----:B------:R-:W2:Y:S01]  /*0c10*/  SHFL.IDX PT, R2, R73, RZ, 0x1f ;  /* 0x00001fff49027589 */ /* 0x000ea200000e0000 */
[----:B------:R-:W-:Y:S01]  /*0c20*/  NOP ;  /* 0x0000000000007918 */ /* 0x000fe20000000000 */
[----:B--2---:R-:W-:-:S13]  /*0c30*/  ISETP.NE.AND P0, PT, R2, 0x5, PT ;  /* 0x000000050200780c */ /* 0x004fda0003f05270 */
[----:B------:R-:W-:Y:S05]  /*0c40*/  @P0 BRA `(.L_x_14) ;  /* 0x0000000000480947 */ /* 0x000fea0003800000 */
[----:B-1----:R-:W1:Y:S01]  /*0c50*/  S2UR UR7, SR_CgaCtaId ;  /* 0x00000000000779c3 */ /* 0x002e620000008800 */
        /* <DEDUP_REMOVED lines=12> */
[----:B-1----:R2:W1:Y:S01]  /*0d20*/  SYNCS.EXCH.64 URZ, [UR7+0x170], UR10 ;  /* 0x0001700a07ff75b2 */ /* 0x0024620008000100 */
[----:B------:R2:W1:Y:S01]  /*0d30*/  SYNCS.EXCH.64 URZ, [UR7+0x180], UR4 ;  /* 0x0001800407ff75b2 */ /* 0x0004620008000100 */
[----:B------:R2:W1:Y:S01]  /*0d40*/  SYNCS.EXCH.64 URZ, [UR7+0x178], UR10 ;  /* 0x0001780a07ff75b2 */ /* 0x0004620008000100 */
[----:B------:R2:W1:Y:S02]  /*0d50*/  SYNCS.EXCH.64 URZ, [UR7+0x188], UR4 ;  /* 0x0001880407ff75b2 */ /* 0x0004640008000100 */
[----:B--2---:R-:W-:Y:S01]  /*0d60*/  NOP ;  /* 0x0000000000007918 */ /* 0x004fe20000000000 */
.L_x_14:
[----:B-1----:R-:W1:Y:S01]  /*0d70*/  S2UR UR5, SR_CTAID.X ;  /* 0x00000000000579c3 */ /* 0x002e620000002500 */
[----:B------:R-:W-:-:S05]  /*0d80*/  CS2R.32 R64, SR_CgaSize ;  /* 0x0000000000407805 */ /* 0x000fca0000008a00 */
[----:B------:R-:W-:-:S05]  /*0d90*/  IMAD R64, R64, -0xa0, RZ ;  /* 0xffffff6040407824 */ /* 0x000fca00078e02ff */
[----:B------:R-:W-:-:S14]  /*0da0*/  R2UR UR9, R64 ;  /* 0x00000000400972ca */ /* 0x000fdc00000e0000 */
[----:B------:R-:W2:Y:S01]  /*0db0*/  LDCU UR9, c[0x0][UR9+0x2b0] ;  /* 0x00005600090977ac */ /* 0x000ea20008000800 */
[----:B------:R-:W-:Y:S01]  /*0dc0*/  NOP ;  /* 0x0000000000007918 */ /* 0x000fe20000000000 */
[----:B------:R-:W-:-:S05]  /*0dd0*/  CS2R.32 R64, SR_CgaSize ;  /* 0x0000000000407805 */ /* 0x000fca0000008a00 */
[----:B------:R-:W-:-:S05]  /*0de0*/  IMAD R64, R64, -0xa0, RZ ;  /* 0xffffff6040407824 */ /* 0x000fca00078e02ff */
[----:B------:R-:W-:-:S14]  /*0df0*/  R2UR UR7, R64 ;  /* 0x00000000400772ca */ /* 0x000fdc00000e0000 */
[----:B------:R-:W3:Y:S01]  /*0e00*/  LDCU UR7, c[0x0][UR7+0x2b4] ;  /* 0x00005680070777ac */ /* 0x000ee20008000800 */
[----:B------:R-:W4:Y:S08]  /*0e10*/  S2UR UR4, SR_CTAID.Y ;  /* 0x00000000000479c3 */ /* 0x000f300000002600 */
[----:B------:R-:W3:Y:S01]  /*0e20*/  LDC R9, c[0x0][0xb24] ;  /* 0x0002c900ff097b82 */ /* 0x000ee20000000800 */
[----:B-1----:R-:W-:-:S02]  /*0e30*/  I2FP.F32.U32 R4, UR5 ;  /* 0x0000000500047c45 */ /* 0x002fc40008201000 */
[----:B------:R-:W-:-:S05]  /*0e40*/  CS2R.32 R5, SR_CgaSize ;  /* 0x0000000000057805 */ /* 0x000fca0000008a00 */
[----:B------:R-:W-:-:S06]  /*0e50*/  IMAD R5, R5, -0xa0, RZ ;  /* 0xffffff6005057824 */ /* 0x000fcc00078e02ff */
[----:B------:R-:W1:Y:S01]  /*0e60*/  LDC R5, c[0x0][R5+0x2a0] ;  /* 0x0000a80005057b82 */ /* 0x000e620000000800 */
[----:B------:R-:W-:Y:S01]  /*0e70*/  MOV R19, UR5 ;  /* 0x0000000500137c02 */ /* 0x000fe20008000f00 */
[----:B--2---:R-:W-:Y:S01]  /*0e80*/  FMUL R4, R4, UR9 ;  /* 0x0000000904047c20 */ /* 0x004fe20008400000 */
[----:B----4-:R-:W-:Y:S02]  /*0e90*/  I2FP.F32.U32 R2, UR4 ;  /* 0x0000000400027c45 */ /* 0x010fe40008201000 */
[----:B------:R-:W-:-:S05]  /*0ea0*/  CS2R.32 R3, SR_CgaSize ;  /* 0x0000000000037805 */ /* 0x000fca0000008a00 */
[----:B------:R-:W-:-:S06]  /*0eb0*/  IMAD R3, R3, -0xa0, RZ ;  /* 0xffffff6003037824 */ /* 0x000fcc00078e02ff */
[----:B------:R-:W2:Y:S01]  /*0ec0*/  LDC R3, c[0x0][R3+0x2a4] ;  /* 0x0000a90003037b82 */ /* 0x000ea20000000800 */
[----:B------:R-:W4:Y:S01]  /*0ed0*/  F2I.U32.TRUNC.NTZ R64, R4 ;  /* 0x0000000400407305 */ /* 0x000f22000020f000 */
[----:B------:R-:W-:Y:S01]  /*0ee0*/  MOV R16, UR4 ;  /* 0x0000000400107c02 */ /* 0x000fe20008000f00 */
[----:B---3--:R-:W-:-:S05]  /*0ef0*/  FMUL R2, R2, UR7 ;  /* 0x0000000702027c20 */ /* 0x008fca0008400000 */
[----:B------:R-:W-:Y:S01]  /*0f00*/  BAR.SYNC.DEFER_BLOCKING 0x0 ;  /* 0x0000000000007b1d */ /* 0x000fe20000010000 */
[----:B------:R-:W-:-:S05]  /*0f10*/  ISETP.GE.AND P0, PT, R9, 0x1, PT ;  /* 0x000000010900780c */ /* 0x000fca0003f06270 */
[----:B------:R-:W3:Y:S02]  /*0f20*/  F2I.U32.TRUNC.NTZ R62, R2 ;  /* 0x00000002003e7305 */ /* 0x000ee4000020f000 */
[----:B------:R-:W2:Y:S01]  /*0f30*/  S2UR UR57, SR_CTAID.Z ;  /* 0x00000000003979c3 */ /* 0x000ea20000002700 */
[----:B----4-:R-:W-:-:S05]  /*0f40*/  IADD3 R64, PT, PT, -R64, RZ, RZ ;  /* 0x000000ff40407210 */ /* 0x010fca0007ffe1ff */
[----:B-1----:R-:W-:Y:S01]  /*0f50*/  IMAD R64, R5, R64, UR5 ;  /* 0x0000000505407e24 */ /* 0x002fe2000f8e0240 */
[----:B---3--:R-:W-:-:S05]  /*0f60*/  IADD3 R62, PT, PT, -R62, RZ, RZ ;  /* 0x000000ff3e3e7210 */ /* 0x008fca0007ffe1ff */
[----:B--2---:R-:W-:Y:S01]  /*0f70*/  IMAD R62, R3, R62, UR4 ;  /* 0x00000004033e7e24 */ /* 0x004fe2000f8e023e */
[----:B------:R-:W-:Y:S06]  /*0f80*/  @!P0 BRA `(.L_x_15) ;  /* 0x0000000000b88947 */ /* 0x000fec0003800000 */
[----:B------:R-:W1:Y:S01]  /*0f90*/  LDC.64 R4, c[0x0][0xb18] ;  /* 0x0002c600ff047b82 */ /* 0x000e620000000a00 */
[----:B------:R-:W-:-:S07]  /*0fa0*/  ISETP.NE.AND P0, PT, R9, 0x1, PT ;  /* 0x000000010900780c */ /* 0x000fce0003f05270 */
[----:B------:R-:W2:Y:S08]  /*0fb0*/  LDC R10, c[0x0][0xb0c] ;  /* 0x0002c300ff0a7b82 */ /* 0x000eb00000000800 */
[----:B------:R-:W3:Y:S08]  /*0fc0*/  LDC R11, c[0x0][0x370] ;  /* 0x0000dc00ff0b7b82 */ /* 0x000ef00000000800 */
[----:B------:R-:W4:Y:S01]  /*0fd0*/  LDC R12, c[0x0][0x374] ;  /* 0x0000dd00ff0c7b82 */ /* 0x000f220000000800 */
[----:B-1----:R-:W-:-:S07]  /*0fe0*/  ISETP.NE.AND P1, PT, R4, 0x1, PT ;  /* 0x000000010400780c */ /* 0x002fce0003f25270 */
[----:B------:R-:W3:Y:S01]  /*0ff0*/  LDC.64 R6, c[0x0][0xb10] ;  /* 0x0002c400ff067b82 */ /* 0x000ee20000000a00 */
[----:B--2---:R-:W-:-:S07]  /*1000*/  ISETP.NE.AND P2, PT, R10, 0x1, PT ;  /* 0x000000010a00780c */ /* 0x004fce0003f45270 */
[----:B------:R-:W1:Y:S08]  /*1010*/  LDC R8, c[0x0][0xb20] ;  /* 0x0002c800ff087b82 */ /* 0x000e700000000800 */
[----:B------:R-:W2:Y:S01]  /*1020*/  LDC.64 R2, c[0x0][0xb28] ;  /* 0x0002ca00ff027b82 */ /* 0x000ea20000000a00 */
[----:B----4-:R-:W-:-:S04]  /*1030*/  IMAD.HI.U32 R13, R12, R5, RZ ;  /* 0x000000050c0d7227 */ /* 0x010fc800078e00ff */
[----:B------:R-:W-:-:S04]  /*1040*/  IMAD.HI.U32 R5, R16, R5, RZ ;  /* 0x0000000510057227 */ /* 0x000fc800078e00ff */
[----:B---3--:R-:W-:-:S04]  /*1050*/  IMAD.HI.U32 R14, R11, R6, RZ ;  /* 0x000000060b0e7227 */ /* 0x008fc800078e00ff */
[C---:B------:R-:W-:Y:S01]  /*1060*/  IMAD.HI.U32 R18, R19.reuse, R6, RZ ;  /* 0x0000000613127227 */ /* 0x040fe200078e00ff */
[-C--:B------:R-:W-:Y:S02]  /*1070*/  @P2 SHF.R.U32.HI R11, RZ, R7.reuse, R14 ;  /* 0x00000007ff0b2219 */ /* 0x080fe4000001160e */
[-C--:B-1----:R-:W-:Y:S02]  /*1080*/  @P1 SHF.R.U32.HI R12, RZ, R8.reuse, R13 ;  /* 0x00000008ff0c1219 */ /* 0x082fe4000001160d */
[----:B------:R-:W-:Y:S02]  /*1090*/  SHF.R.U32.HI R5, RZ, R8, R5 ;  /* 0x00000008ff057219 */ /* 0x000fe40000011605 */
[----:B------:R-:W-:Y:S02]  /*10a0*/  SHF.R.U32.HI R18, RZ, R7, R18 ;  /* 0x00000007ff127219 */ /* 0x000fe40000011612 */
[----:B------:R-:W-:Y:S01]  /*10b0*/  SEL R5, R16, R5, !P1 ;  /* 0x0000000510057207 */ /* 0x000fe20004800000 */
[----:B--2---:R-:W-:Y:S01]  /*10c0*/  IMAD.HI.U32 R14, R12, R2, RZ ;  /* 0x000000020c0e7227 */ /* 0x004fe200078e00ff */
[----:B------:R-:W-:-:S02]  /*10d0*/  SEL R7, R19, R18, !P2 ;  /* 0x0000001213077207 */ /* 0x000fc40005000000 */
[----:B------:R-:W-:Y:S01]  /*10e0*/  IADD3 R13, PT, PT, -R5, RZ, RZ ;  /* 0x000000ff050d7210 */ /* 0x000fe20007ffe1ff */
[----:B------:R-:W-:Y:S01]  /*10f0*/  IMAD.HI.U32 R6, R11, R2, RZ ;  /* 0x000000020b067227 */ /* 0x000fe200078e00ff */
[----:B------:R-:W-:-:S03]  /*1100*/  @P0 SHF.R.U32.HI R12, RZ, R3, R14 ;  /* 0x00000003ff0c0219 */ /* 0x000fc6000001160e */
[----:B------:R-:W-:Y:S01]  /*1110*/  IMAD R13, R4, R13, R16 ;  /* 0x0000000d040d7224 */ /* 0x000fe200078e0210 */
[----:B------:R-:W-:Y:S01]  /*1120*/  @P0 SHF.R.U32.HI R11, RZ, R3, R6 ;  /* 0x00000003ff0b0219 */ /* 0x000fe20000011606 */
[----:B------:R-:W-:-:S04]  /*1130*/  IMAD R12, R12, R9, RZ ;  /* 0x000000090c0c7224 */ /* 0x000fc800078e02ff */
[----:B------:R-:W-:Y:S01]  /*1140*/  IMAD R6, R11, R9, RZ ;  /* 0x000000090b067224 */ /* 0x000fe200078e02ff */
[----:B------:R-:W-:-:S04]  /*1150*/  ISETP.GE.AND P1, PT, R5, R12, PT ;  /* 0x0000000c0500720c */ /* 0x000fc80003f26270 */
[----:B------:R-:W-:Y:S01]  /*1160*/  ISETP.GE.OR P1, PT, R7, R6, P1 ;  /* 0x000000060700720c */ /* 0x000fe20000f26670 */
[----:B------:R-:W-:-:S05]  /*1170*/  IMAD.HI.U32 R6, R5, R2, RZ ;  /* 0x0000000205067227 */ /* 0x000fca00078e00ff */
[----:B------:R-:W-:-:S04]  /*1180*/  SHF.R.U32.HI R6, RZ, R3, R6 ;  /* 0x00000003ff067219 */ /* 0x000fc80000011606 */
[----:B------:R-:W-:-:S03]  /*1190*/  SEL R6, R5, R6, !P0 ;  /* 0x0000000605067207 */ /* 0x000fc60004000000 */
[----:B------:R-:W-:Y:S01]  /*11a0*/  @!P1 IMAD.HI.U32 R8, R7, R2, RZ ;  /* 0x0000000207089227 */ /* 0x000fe200078e00ff */
[----:B------:R-:W-:-:S04]  /*11b0*/  IADD3 R2, PT, PT, -R6, RZ, RZ ;  /* 0x000000ff06027210 */ /* 0x000fc80007ffe1ff */
[----:B------:R-:W-:Y:S01]  /*11c0*/  @!P1 SHF.R.U32.HI R8, RZ, R3, R8 ;  /* 0x00000003ff089219 */ /* 0x000fe20000011608 */
[----:B------:R-:W-:-:S03]  /*11d0*/  IMAD R2, R9, R2, R5 ;  /* 0x0000000209027224 */ /* 0x000fc600078e0205 */
[----:B------:R-:W-:-:S05]  /*11e0*/  @!P1 SEL R3, R7, R8, !P0 ;  /* 0x0000000807039207 */ /* 0x000fca0004000000 */
[--C-:B------:R-:W-:Y:S02]  /*11f0*/  @!P1 IMAD.IADD R6, R6, 0x1, -R3.reuse ;  /* 0x0000000106069824 */ /* 0x100fe400078e0a03 */
[----:B------:R-:W-:Y:S01]  /*1200*/  @!P1 IMAD R3, R2, R11, R3 ;  /* 0x0000000b02039224 */ /* 0x000fe200078e0203 */
[----:B------:R-:W-:Y:S01]  /*1210*/  IADD3 R2, PT, PT, -R7, RZ, RZ ;  /* 0x000000ff07027210 */ /* 0x000fe20007ffe1ff */
[----:B------:R-:W-:Y:S02]  /*1220*/  @!P1 IMAD R5, R6, R9, R7 ;  /* 0x0000000906059224 */ /* 0x000fe400078e0207 */
[----:B------:R-:W-:Y:S02]  /*1230*/  @!P1 IMAD.MOV.U32 R7, RZ, RZ, R3 ;  /* 0x000000ffff079224 */ /* 0x000fe400078e0003 */
[----:B------:R-:W-:Y:S02]  /*1240*/  IMAD R2, R10, R2, R19 ;  /* 0x000000020a027224 */ /* 0x000fe400078e0213 */
[----:B------:R-:W-:-:S02]  /*1250*/  IMAD R16, R5, R4, R13 ;  /* 0x0000000405107224 */ /* 0x000fc400078e020d */
[----:B------:R-:W-:Y:S02]  /*1260*/  IMAD R19, R7, R10, R2 ;  /* 0x0000000a07137224 */ /* 0x000fe400078e0202 */
.L_x_15:
[----:B------:R-:W1:Y:S01]  /*1270*/  LDCU UR4, c[0x0][0xb30] ;  /* 0x00016600ff0477ac */ /* 0x000e620008000800 */
[----:B------:R-:W2:Y:S08]  /*1280*/  S2UR UR45, SR_CgaCtaId ;  /* 0x00000000002d79c3 */ /* 0x000eb00000008800 */
[----:B------:R-:W3:Y:S01]  /*1290*/  LDC R26, c[0x0][0xb24] ;  /* 0x0002c900ff1a7b82 */ /* 0x000ee20000000800 */
[----:B-1----:R-:W-:-:S09]  /*12a0*/  UISETP.NE.AND UP1, UPT, UR4, 0x1, UPT ;  /* 0x000000010400788c */ /* 0x002fd2000bf25270 */
[----:B--2---:R-:W-:Y:S05]  /*12b0*/  BRA.U UP1, `(.L_x_16) ;  /* 0x0000000101407547 */ /* 0x004fea000b800000 */
[----:B------:R-:W1:Y:S08]  /*12c0*/  LDC.64 R4, c[0x0][0xb10] ;  /* 0x0002c400ff047b82 */ /* 0x000e700000000a00 */
[----:B------:R-:W2:Y:S08]  /*12d0*/  LDC.64 R2, c[0x0][0xb18] ;  /* 0x0002c600ff027b82 */ /* 0x000eb00000000a00 */
[----:B------:R-:W4:Y:S08]  /*12e0*/  LDC R6, c[0x0][0xb20] ;  /* 0x0002c800ff067b82 */ /* 0x000f300000000800 */
[----:B------:R-:W3:Y:S01]  /*12f0*/  LDC R8, c[0x0][0xb0c] ;  /* 0x0002c300ff087b82 */ /* 0x000ee20000000800 */
[----:B-1----:R-:W-:-:S05]  /*1300*/  IMAD.HI.U32 R4, R19, R4, RZ ;  /* 0x0000000413047227 */ /* 0x002fca00078e00ff */
[----:B------:R-:W-:Y:S01]  /*1310*/  SHF.R.U32.HI R4, RZ, R5, R4 ;  /* 0x00000005ff047219 */ /* 0x000fe20000011604 */
[----:B--2---:R-:W-:Y:S01]  /*1320*/  IMAD.HI.U32 R3, R16, R3, RZ ;  /* 0x0000000310037227 */ /* 0x004fe200078e00ff */
[----:B------:R-:W-:-:S04]  /*1330*/  ISETP.NE.AND P0, PT, R2, 0x1, PT ;  /* 0x000000010200780c */ /* 0x000fc80003f05270 */
[----:B----4-:R-:W-:-:S04]  /*1340*/  SHF.R.U32.HI R3, RZ, R6, R3 ;  /* 0x00000006ff037219 */ /* 0x010fc80000011603 */
[----:B------:R-:W-:Y:S02]  /*1350*/  SEL R3, R16, R3, !P0 ;  /* 0x0000000310037207 */ /* 0x000fe40004000000 */
[----:B---3--:R-:W-:-:S04]  /*1360*/  ISETP.NE.AND P1, PT, R8, 0x1, PT ;  /* 0x000000010800780c */ /* 0x008fc80003f25270 */
[----:B------:R-:W-:-:S05]  /*1370*/  SEL R4, R19, R4, !P1 ;  /* 0x0000000413047207 */ /* 0x000fca0004800000 */
[----:B------:R-:W-:Y:S02]  /*1380*/  IMAD.IADD R5, R3, 0x1, -R4 ;  /* 0x0000000103057824 */ /* 0x000fe400078e0a04 */
[----:B------:R-:W-:Y:S02]  /*1390*/  IMAD.IADD R3, R4, 0x1, -R3 ;  /* 0x0000000104037824 */ /* 0x000fe400078e0a03 */
[----:B------:R-:W-:Y:S02]  /*13a0*/  IMAD R19, R5, R8, R19 ;  /* 0x0000000805137224 */ /* 0x000fe400078e0213 */
[----:B------:R-:W-:-:S07]  /*13b0*/  IMAD R16, R3, R2, R16 ;  /* 0x0000000203107224 */ /* 0x000fce00078e0210 */
.L_x_16:
[----:B------:R-:W-:Y:S01]  /*13c0*/  BAR.SYNC.DEFER_BLOCKING 0x0 ;  /* 0x0000000000007b1d */ /* 0x000fe20000010000 */
[----:B------:R-:W-:Y:S01]  /*13d0*/  UISETP.NE.AND UP1, UPT, UR8, 0x2, UPT ;  /* 0x000000020800788c */ /* 0x000fe2000bf25270 */
[----:B------:R-:W-:Y:S02]  /*13e0*/  ISETP.NE.OR P5, PT, R0, 0x2, !P5 ;  /* 0x000000020000780c */ /* 0x000fe40006fa5670 */
[----:B------:R-:W-:-:S06]  /*13f0*/  LOP3.LUT R2, R72, 0x1f, RZ, 0xc0, !PT ;  /* 0x0000001f48027812 */ /* 0x000fcc00078ec0ff */
[----:B------:R-:W-:Y:S05]  /*1400*/  BRA.U UP1, `(.L_x_17) ;  /* 0x0000001d01b47547 */ /* 0x000fea000b800000 */
[----:B------:R-:W1:Y:S01]  /*1410*/  LDCU UR6, c[0x0][0x388] ;  /* 0x00007100ff0677ac */ /* 0x000e620008000800 */
[----:B------:R-:W2:Y:S01]  /*1420*/  LDC R11, c[0x0][0x370] ;  /* 0x0000dc00ff0b7b82 */ /* 0x000ea20000000800 */
[----:B------:R-:W-:Y:S01]  /*1430*/  PLOP3.LUT P0, PT, PT, PT, UP2, 0x80, 0x8 ;  /* 0x000000000008781c */ /* 0x000fe20003f0f028 */
[----:B------:R-:W-:Y:S01]  /*1440*/  IMAD.MOV.U32 R10, RZ, RZ, RZ ;  /* 0x000000ffff0a7224 */ /* 0x000fe200078e00ff */
[----:B------:R-:W4:Y:S01]  /*1450*/  LDCU UR4, c[0x0][0x38c] ;  /* 0x00007180ff0477ac */ /* 0x000f220008000800 */
[----:B------:R-:W-:Y:S02]  /*1460*/  ISETP.EQ.OR P4, PT, R2, RZ, P5 ;  /* 0x000000ff0200720c */ /* 0x000fe40002f82670 */
[----:B------:R-:W-:Y:S01]  /*1470*/  PLOP3.LUT P0, PT, P0, PT, PT, 0x8, 0x80 ;  /* 0x000000000080781c */ /* 0x000fe2000070e170 */
[----:B------:R-:W3:Y:S01]  /*1480*/  LDCU UR35, c[0x0][0x390] ;  /* 0x00007200ff2377ac */ /* 0x000ee20008000800 */
[----:B------:R-:W2:Y:S01]  /*1490*/  LDC R0, c[0x0][0x374] ;  /* 0x0000dd00ff007b82 */ /* 0x000ea20000000800 */
[----:B------:R-:W2:Y:S01]  /*14a0*/  LDCU.64 UR36, c[0x0][0x348] ;  /* 0x00006900ff2477ac */ /* 0x000ea20008000a00 */
[----:B------:R-:W-:Y:S01]  /*14b0*/  UMOV UR33, 0x1 ;  /* 0x0000000100217882 */ /* 0x000fe20000000000 */
[----:B------:R-:W-:Y:S01]  /*14c0*/  UMOV UR32, URZ ;  /* 0x000000ff00207c82 */ /* 0x000fe20008000000 */
[----:B-1----:R-:W-:Y:S01]  /*14d0*/  UIADD3 UR6, UPT, UPT, UR6, 0x1f, URZ ;  /* 0x0000001f06067890 */ /* 0x002fe2000fffe0ff */
[----:B------:R-:W-:Y:S01]  /*14e0*/  UMOV UR20, URZ ;  /* 0x000000ff00147c82 */ /* 0x000fe20008000000 */
[----:B------:R-:W-:-:S02]  /*14f0*/  UMOV UR31, URZ ;  /* 0x000000ff001f7c82 */ /* 0x000fc40008000000 */
[----:B------:R-:W-:-:S04]  /*1500*/  USHF.R.S32.HI UR5, URZ, 0x1f, UR6 ;  /* 0x0000001fff057899 */ /* 0x000fc80008011406 */
[----:B------:R-:W-:-:S04]  /*1510*/  ULEA.HI UR5, UR5, UR6, URZ, 0x5 ;  /* 0x0000000605057291 */ /* 0x000fc8000f8f28ff */
[----:B------:R-:W-:-:S04]  /*1520*/  USHF.R.S32.HI UR5, URZ, 0x5, UR5 ;  /* 0x00000005ff057899 */ /* 0x000fc80008011405 */
[----:B----4-:R-:W-:-:S04]  /*1530*/  UIMAD UR4, UR5, UR4, URZ ;  /* 0x00000004050472a4 */ /* 0x010fc8000f8e02ff */
[----:B---3--:R-:W-:-:S04]  /*1540*/  UIMAD UR35, UR4, UR35, URZ ;  /* 0x00000023042372a4 */ /* 0x008fc8000f8e02ff */
[----:B------:R-:W-:Y:S02]  /*1550*/  UISETP.NE.AND UP1, UPT, UR35, URZ, UPT ;  /* 0x000000ff2300728c */ /* 0x000fe4000bf25270 */
[----:B------:R-:W-:-:S04]  /*1560*/  UISETP.LT.U32.AND UP0, UPT, UR35, 0x11, UPT ;  /* 0x000000112300788c */ /* 0x000fc8000bf01070 */
[----:B------:R-:W-:-:S04]  /*1570*/  USEL UR34, UR35, 0x11, UP0 ;  /* 0x0000001123227887 */ /* 0x000fc80008000000 */
[----:B------:R-:W-:Y:S02]  /*1580*/  UIADD3 UR23, UPT, UPT, UR34, -0x1, URZ ;  /* 0xffffffff22177890 */ /* 0x000fe4000fffe0ff */
[----:B------:R-:W-:Y:S02]  /*1590*/  @!UP1 UIADD3 UR23, UPT, UPT, UR34, URZ, URZ ;  /* 0x000000ff22179290 */ /* 0x000fe4000fffe0ff */
[----:B------:R-:W-:Y:S02]  /*15a0*/  UIADD3 UR34, UPT, UPT, UR35, -UR34, URZ ;  /* 0x8000002223227290 */ /* 0x000fe4000fffe0ff */
[----:B--2---:R-:W-:-:S12]  /*15b0*/  UIADD3 UR23, UPT, UPT, UR23, 0x1, URZ ;  /* 0x0000000117177890 */ /* 0x004fd8000fffe0ff */
.L_x_33:
[----:B------:R-:W1:Y:S01]  /*15c0*/  S2UR UR22, SR_CgaCtaId ;  /* 0x00000000001679c3 */ /* 0x000e620000008800 */
[----:B------:R-:W-:Y:S01]  /*15d0*/  UMOV UR4, 0x400 ;  /* 0x0000040000047882 */ /* 0x000fe20000000000 */
[----:B------:R-:W-:Y:S01]  /*15e0*/  IMAD.U32 R2, RZ, RZ, UR33 ;  /* 0x00000021ff027e24 */ /* 0x000fe2000f8e00ff */
[----:B------:R-:W-:Y:S01]  /*15f0*/  UISETP.NE.AND UP0, UPT, UR35, URZ, UPT ;  /* 0x000000ff2300728c */ /* 0x000fe2000bf05270 */
[----:B------:R-:W-:Y:S01]  /*1600*/  R2UR UR27, R16 ;  /* 0x00000000101b72ca */ /* 0x000fe200000e0000 */
[----:B------:R-:W-:Y:S01]  /*1610*/  IMAD.SHL.U32 R19, R19, 0x40, RZ ;  /* 0x0000004013137824 */ /* 0x000fe200078e00ff */
[----:B------:R-:W-:Y:S01]  /*1620*/  UMOV UR30, URZ ;  /* 0x000000ff001e7c82 */ /* 0x000fe20008000000 */
[----:B------:R-:W-:Y:S01]  /*1630*/  SHF.L.U32 R2, R2, 0x1f, RZ ;  /* 0x0000001f02027819 */ /* 0x000fe200000006ff */
[----:B------:R-:W-:Y:S01]  /*1640*/  UMOV UR29, URZ ;  /* 0x000000ff001d7c82 */ /* 0x000fe20008000000 */
[----:B------:R-:W-:-:S08]  /*1650*/  UMOV UR28, URZ ;  /* 0x000000ff001c7c82 */ /* 0x000fd00008000000 */
[----:B------:R-:W-:Y:S02]  /*1660*/  USHF.L.U32 UR27, UR27, 0x7, URZ ;  /* 0x000000071b1b7899 */ /* 0x000fe400080006ff */
[----:B-1----:R-:W-:-:S04]  /*1670*/  ULEA UR22, UR22, UR4, 0x18 ;  /* 0x0000000416167291 */ /* 0x002fc8000f8ec0ff */
[----:B------:R-:W-:-:S09]  /*1680*/  ULEA UR4, UR32, UR22, 0x3 ;  /* 0x0000001620047291 */ /* 0x000fd2000f8e18ff */
[----:B--2---:R1:W2:Y:S01]  /*1690*/  SYNCS.PHASECHK.TRANS64.TRYWAIT P2, [UR4+0x88], R2 ;  /* 0x00008802ff0075a7 */ /* 0x0042a20008041104 */
[----:B---3--:R-:W-:Y:S05]  /*16a0*/  BRA.U !UP0, `(.L_x_18) ;  /* 0x00000005086c7547 */ /* 0x008fea000b800000 */
[----:B------:R-:W3:Y:S01]  /*16b0*/  LDC.64 R8, c[0x0][0x480] ;  /* 0x00012000ff087b82 */ /* 0x000ee20000000a00 */
[----:B------:R-:W4:Y:S01]  /*16c0*/  LDCU UR16, c[0x0][0x390] ;  /* 0x00007200ff1077ac */ /* 0x000f220008000800 */
[----:B------:R-:W2:Y:S06]  /*16d0*/  LDCU UR17, c[0x0][0x38c] ;  /* 0x00007180ff1177ac */ /* 0x000eac0008000800 */
[----:B------:R-:W4:Y:S01]  /*16e0*/  LDC.64 R6, c[0x0][0x488] ;  /* 0x00012200ff067b82 */ /* 0x000f220000000a00 */
[----:B------:R-:W2:Y:S01]  /*16f0*/  LDCU.64 UR14, c[0x0][0x4b8] ;  /* 0x00009700ff0e77ac */ /* 0x000ea20008000a00 */
[----:B------:R-:W-:Y:S01]  /*1700*/  UIADD3 UR31, UPT, UPT, UR23, UR20, URZ ;  /* 0x00000014171f7290 */ /* 0x000fe2000fffe0ff */
[----:B------:R-:W-:-:S05]  /*1710*/  UMOV UR30, URZ ;  /* 0x000000ff001e7c82 */ /* 0x000fca0008000000 */
[----:B-1----:R-:W1:Y:S01]  /*1720*/  LDC.64 R2, c[0x0][0x490] ;  /* 0x00012400ff027b82 */ /* 0x002e620000000a00 */
[----:B------:R-:W-:Y:S01]  /*1730*/  UMOV UR18, UR32 ;  /* 0x0000002000127c82 */ /* 0x000fe20008000000 */
[----:B------:R-:W-:Y:S01]  /*1740*/  UMOV UR28, URZ ;  /* 0x000000ff001c7c82 */ /* 0x000fe20008000000 */
[----:B------:R-:W-:Y:S01]  /*1750*/  UMOV UR29, URZ ;  /* 0x000000ff001d7c82 */ /* 0x000fe20008000000 */
[----:B---3--:R-:W-:Y:S01]  /*1760*/  IMAD.HI.U32 R9, R19, R9, RZ ;  /* 0x0000000913097227 */ /* 0x008fe200078e00ff */
[----:B------:R-:W-:-:S03]  /*1770*/  ISETP.NE.AND P1, PT, R8, 0x1, PT ;  /* 0x000000010800780c */ /* 0x000fc60003f25270 */
[----:B------:R-:W3:Y:S01]  /*1780*/  LDC.64 R4, c[0x0][0x4b0] ;  /* 0x00012c00ff047b82 */ /* 0x000ee20000000a00 */
[----:B----4-:R-:W-:-:S04]  /*1790*/  SHF.R.U32.HI R6, RZ, R6, R9 ;  /* 0x00000006ff067219 */ /* 0x010fc80000011609 */
[----:B------:R-:W-:Y:S02]  /*17a0*/  SEL R6, R19, R6, !P1 ;  /* 0x0000000613067207 */ /* 0x000fe40004800000 */
[----:B------:R-:W-:Y:S02]  /*17b0*/  ISETP.NE.AND P1, PT, R7, 0x1, PT ;  /* 0x000000010700780c */ /* 0x000fe40003f25270 */
[C---:B------:R-:W-:Y:S01]  /*17c0*/  R2UR UR4, R6.reuse ;  /* 0x00000000060472ca */ /* 0x040fe200000e0000 */
[----:B-1----:R-:W-:-:S04]  /*17d0*/  IMAD.HI.U32 R2, R6, R2, RZ ;  /* 0x0000000206027227 */ /* 0x002fc800078e00ff */
[----:B------:R-:W-:Y:S01]  /*17e0*/  IMAD.MOV R12, RZ, RZ, -R6 ;  /* 0x000000ffff0c7224 */ /* 0x000fe200078e0a06 */
[----:B------:R-:W-:-:S03]  /*17f0*/  SHF.R.U32.HI R2, RZ, R3, R2 ;  /* 0x00000003ff027219 */ /* 0x000fc60000011602 */
[----:B------:R-:W-:Y:S01]  /*1800*/  IMAD R12, R8, R12, R19 ;  /* 0x0000000c080c7224 */ /* 0x000fe200078e0213 */
[----:B------:R-:W-:Y:S01]  /*1810*/  R2UR UR13, R2 ;  /* 0x00000000020d72ca */ /* 0x000fe200000e0000 */
[----:B------:R-:W-:Y:S01]  /*1820*/  VOTEU.ANY UP0, P1 ;  /* 0x0000000000ff7886 */ /* 0x000fe20000800100 */
[----:B------:R-:W1:Y:S01]  /*1830*/  LDC.64 R2, c[0x0][0x4d0] ;  /* 0x00013400ff027b82 */ /* 0x000e620000000a00 */
[----:B---3--:R-:W-:Y:S02]  /*1840*/  R2UR UR8, R4 ;  /* 0x00000000040872ca */ /* 0x008fe400000e0000 */
[----:B------:R-:W-:Y:S02]  /*1850*/  R2UR UR9, R12 ;  /* 0x000000000c0972ca */ /* 0x000fe400000e0000 */
[----:B------:R-:W-:-:S06]  /*1860*/  R2UR UR6, R5 ;  /* 0x00000000050672ca */ /* 0x000fcc00000e0000 */
[----:B------:R-:W-:Y:S01]  /*1870*/  USEL UR13, UR4, UR13, !UP0 ;  /* 0x0000000d040d7287 */ /* 0x000fe2000c000000 */
[----:B------:R-:W3:Y:S05]  /*1880*/  LDCU.64 UR4, c[0x0][0x4d8] ;  /* 0x00009b00ff0477ac */ /* 0x000eea0008000a00 */
[----:B------:R-:W-:-:S04]  /*1890*/  IMAD R9, RZ, RZ, -UR13 ;  /* 0x8000000dff097e24 */ /* 0x000fc8000f8e02ff */
[----:B------:R-:W-:Y:S01]  /*18a0*/  IMAD R9, R7, R9, R6 ;  /* 0x0000000907097224 */ /* 0x000fe200078e0206 */
[----:B-1----:R-:W-:-:S04]  /*18b0*/  R2UR UR11, R2 ;  /* 0x00000000020b72ca */ /* 0x002fc800000e0000 */
[----:B------:R-:W-:Y:S02]  /*18c0*/  R2UR UR7, R9 ;  /* 0x00000000090772ca */ /* 0x000fe400000e0000 */
[----:B------:R-:W-:-:S07]  /*18d0*/  R2UR UR12, R3 ;  /* 0x00000000030c72ca */ /* 0x000fce00000e0000 */
[----:B------:R-:W-:-:S06]  /*18e0*/  UIMAD UR11, UR9, UR8, UR11 ;  /* 0x00000008090b72a4 */ /* 0x000fcc000f8e020b */
[----:B--23--:R-:W-:-:S12]  /*18f0*/  UIMAD UR12, UR7, UR6, UR12 ;  /* 0x00000006070c72a4 */ /* 0x00cfd8000f8e020c */
.L_x_23:
[----:B------:R-:W-:Y:S01]  /*1900*/  @!P5 MOV R3, 0x3000 ;  /* 0x000030000003d802 */ /* 0x000fe20000000f00 */
[----:B------:R-:W-:Y:S01]  /*1910*/  ULEA UR9, UR18, UR22, 0x3 ;  /* 0x0000001612097291 */ /* 0x000fe2000f8e18ff */
[----:B----4-:R-:W-:Y:S11]  /*1920*/  @P2 BRA `(.L_x_19) ;  /* 0x0000000000102947 */ /* 0x010ff60003800000 */
[----:B------:R-:W-:Y:S04]  /*1930*/  MOV R2, UR33 ;  /* 0x0000002100027c02 */ /* 0x000fe80008000f00 */
[----:B------:R-:W-:Y:S04]  /*1940*/  SHF.L.U32 R5, R2, 0x1f, RZ ;  /* 0x0000001f02057819 */ /* 0x000fe800000006ff */
[----:B------:R-:W1:Y:S02]  /*1950*/  SYNCS.PHASECHK.TRANS64.TRYWAIT P1, [UR9+0x88], R5 ;  /* 0x00008805ff0075a7 */ /* 0x000e640008021109 */
[----:B-1----:R-:W-:Y:S05]  /*1960*/  @!P1 BRA `(.L_x_20) ;  /* 0x0000006c00f49947 */ /* 0x002fea0003800000 */
.L_x_19:
[----:B------:R2:W-:Y:S01]  /*1970*/  @!P5 SYNCS.ARRIVE.TRANS64 RZ, [UR9], R3 ;  /* 0x00000003ffffd9a7 */ /* 0x0005e20008000009 */
[----:B------:R-:W-:Y:S04]  /*1980*/  BSSY.RECONVERGENT B0, `(.L_x_21) ;  /* 0x0000003000007945 */ /* 0x000fe80003800200 */
[----:B------:R-:W-:Y:S05]  /*1990*/  @P4 BRA `(.L_x_22) ;  /* 0x0000000000044947 */ /* 0x000fea0003800000 */
[----:B------:R-:W-:Y:S05]  /*19a0*/  BPT.TRAP 0x1 ;  /* 0x000000040000795c */ /* 0x000fea0000300000 */
.L_x_22:
[----:B------:R-:W-:Y:S05]  /*19b0*/  BSYNC.RECONVERGENT B0 ;  /* 0x0000000000007941 */ /* 0x000fea0003800200 */
.L_x_21:
[----:B------:R-:W-:Y:S02]  /*19c0*/  UIADD3 UR32, UPT, UPT, UR18, 0x1, URZ ;  /* 0x0000000112207890 */ /* 0x000fe4000fffe0ff */
[----:B------:R-:W-:Y:S02]  /*19d0*/  UIMAD UR7, UR28, UR14, UR4 ;  /* 0x0000000e1c0772a4 */ /* 0x000fe4000f8e0204 */
[----:B------:R-:W-:Y:S02]  /*19e0*/  UISETP.NE.AND UP0, UPT, UR32, 0x11, UPT ;  /* 0x000000112000788c */ /* 0x000fe4000bf05270 */
[----:B------:R-:W-:Y:S02]  /*19f0*/  UIMAD UR6, UR29, UR15, UR5 ;  /* 0x0000000f1d0672a4 */ /* 0x000fe4000f8e0205 */
[----:B------:R-:W-:Y:S02]  /*1a00*/  USEL UR8, URZ, 0x1, UP0 ;  /* 0x00000001ff087887 */ /* 0x000fe40008000000 */
[----:B------:R-:W-:Y:S02]  /*1a10*/  USEL UR32, UR32, URZ, UP0 ;  /* 0x000000ff20207287 */ /* 0x000fe40008000000 */
[----:B------:R-:W-:Y:S02]  /*1a20*/  ULOP3.LUT UR33, UR33, UR8, URZ, 0x3c, !UPT ;  /* 0x0000000821217292 */ /* 0x000fe4000f8e3cff */
[----:B------:R-:W-:Y:S02]  /*1a30*/  ULEA UR8, UR32, UR22, 0x3 ;  /* 0x0000001620087291 */ /* 0x000fe4000f8e18ff */
[----:B------:R-:W-:Y:S02]  /*1a40*/  ULEA UR21, UR18, UR22, 0xd ;  /* 0x0000001612157291 */ /* 0x000fe4000f8e68ff */
[----:B------:R-:W-:Y:S01]  /*1a50*/  UIADD3 UR44, UP1, UPT, UR36, 0x80, URZ ;  /* 0x00000080242c7890 */ /* 0x000fe2000ff3e0ff */
[----:B-1----:R-:W-:Y:S01]  /*1a60*/  MOV R2, UR33 ;  /* 0x0000002100027c02 */ /* 0x002fe20008000f00 */
[----:B------:R-:W-:Y:S02]  /*1a70*/  UPRMT UR42, UR7, 0x40, UR6 ;  /* 0x00000040072a7896 */ /* 0x000fe40008000006 */
[----:B------:R-:W-:Y:S01]  /*1a80*/  UIADD3 UR24, UPT, UPT, UR21, 0x15400, URZ ;  /* 0x0001540015187890 */ /* 0x000fe2000fffe0ff */
[----:B--2---:R-:W-:Y:S01]  /*1a90*/  SHF.L.U32 R3, R2, 0x1f, RZ ;  /* 0x0000001f02037819 */ /* 0x004fe200000006ff */
[----:B------:R-:W-:Y:S02]  /*1aa0*/  USHF.L.U32 UR10, UR30, 0x5, URZ ;  /* 0x000000051e0a7899 */ /* 0x000fe400080006ff */
[----:B------:R-:W-:Y:S01]  /*1ab0*/  UIADD3.X UR45, UPT, UPT, URZ, UR37, URZ, UP1, !UPT ;  /* 0x00000025ff2d7290 */ /* 0x000fe20008ffe4ff */
[----:B------:R3:W4:Y:S01]  /*1ac0*/  SYNCS.PHASECHK.TRANS64.TRYWAIT P2, [UR8+0x88], R3 ;  /* 0x00008803ff0075a7 */ /* 0x0007220008041108 */
[----:B------:R-:W-:Y:S02]  /*1ad0*/  ULEA UR8, UR18, UR22, 0xc ;  /* 0x0000001612087291 */ /* 0x000fe4000f8e60ff */
[----:B------:R-:W-:Y:S02]  /*1ae0*/  UPRMT UR21, UR42, 0x5410, URZ ;  /* 0x000054102a157896 */ /* 0x000fe400080000ff */
[----:B------:R-:W-:Y:S02]  /*1af0*/  UIADD3 UR8, UPT, UPT, UR8, 0x4400, URZ ;  /* 0x0000440008087890 */ /* 0x000fe4000fffe0ff */
[----:B------:R-:W-:Y:S02]  /*1b00*/  UIADD3 UR40, UP0, UPT, UR36, 0x180, URZ ;  /* 0x0000018024287890 */ /* 0x000fe4000ff1e0ff */
[----:B------:R-:W-:Y:S02]  /*1b10*/  UIADD3 UR19, UPT, UPT, UR28, 0x1, URZ ;  /* 0x000000011c137890 */ /* 0x000fe4000fffe0ff */
[----:B------:R-:W-:Y:S02]  /*1b20*/  UIADD3.X UR41, UPT, UPT, URZ, UR37, URZ, UP0, !UPT ;  /* 0x00000025ff297290 */ /* 0x000fe400087fe4ff */
[----:B------:R-:W-:Y:S01]  /*1b30*/  UISETP.NE.AND UP2, UPT, UR19, UR17, UPT ;  /* 0x000000111300728c */ /* 0x000fe2000bf45270 */
[----:B------:R-:W-:Y:S01]  /*1b40*/  UTMALDG.4D.IM2COL [UR8], [UR44], UR21 ;  /* 0x000000082c0073b4 */ /* 0x000fe20008058015 */
[----:B------:R-:W-:Y:S02]  /*1b50*/  UIADD3 UR18, UPT, UPT, UR29, 0x1, URZ ;  /* 0x000000011d127890 */ /* 0x000fe4000fffe0ff */
[----:B------:R-:W-:Y:S02]  /*1b60*/  UIADD3 UR20, UPT, UPT, UR20, 0x1, URZ ;  /* 0x0000000114147890 */ /* 0x000fe4000fffe0ff */
[----:B------:R-:W-:Y:S01]  /*1b70*/  UIADD3 UR42, UPT, UPT, UR30, 0x1, URZ ;  /* 0x000000011e2a7890 */ /* 0x000fe2000fffe0ff */
[----:B------:R-:W-:Y:S01]  /*1b80*/  UMOV UR38, 0x0 ;  /* 0x0000000000267882 */ /* 0x000fe20000000000 */
[----:B------:R-:W-:Y:S01]  /*1b90*/  UMOV UR39, 0x10000000 ;  /* 0x1000000000277882 */ /* 0x000fe20000000000 */
[----:B------:R-:W-:Y:S02]  /*1ba0*/  UMOV UR25, UR9 ;  /* 0x0000000900197c82 */ /* 0x000fe40008000000 */
[----:B------:R-:W-:Y:S01]  /*1bb0*/  @UP2 UIADD3 UR18, UPT, UPT, UR29, URZ, URZ ;  /* 0x000000ff1d122290 */ /* 0x000fe2000fffe0ff */
[----:B------:R-:W-:Y:S03]  /*1bc0*/  UMOV UR26, UR10 ;  /* 0x0000000a001a7c82 */ /* 0x000fe60008000000 */
[----:B------:R-:W-:Y:S01]  /*1bd0*/  UISETP.NE.AND UP0, UPT, UR18, UR16, UPT ;  /* 0x000000101200728c */ /* 0x000fe2000bf05270 */
[----:B------:R1:W-:Y:S10]  /*1be0*/  UTMALDG.4D [UR24], [UR40], desc[UR38] ;  /* 0x00002618280075b4 */ /* 0x0003f40008019000 */
[----:B------:R-:W-:Y:S07]  /*1bf0*/  @UP0 UIADD3 UR42, UPT, UPT, UR30, URZ, URZ ;  /* 0x000000ff1e2a0290 */ /* 0x000fee000fffe0ff */
[----:B------:R-:W-:Y:S01]  /*1c00*/  UMOV UR30, UR42 ;  /* 0x0000002a001e7c82 */ /* 0x000fe20008000000 */
[----:B-1----:R-:W-:Y:S02]  /*1c10*/  USEL UR29, UR18, URZ, UP0 ;  /* 0x000000ff121d7287 */ /* 0x002fe40008000000 */
[----:B------:R-:W-:Y:S02]  /*1c20*/  UISETP.NE.AND UP0, UPT, UR20, UR31, UPT ;  /* 0x0000001f1400728c */ /* 0x000fe4000bf05270 */
[----:B------:R-:W-:Y:S01]  /*1c30*/  USEL UR28, UR19, URZ, UP2 ;  /* 0x000000ff131c7287 */ /* 0x000fe20009000000 */
[----:B------:R-:W-:Y:S06]  /*1c40*/  UMOV UR18, UR32 ;  /* 0x0000002000127c82 */ /* 0x000fec0008000000 */
[----:B---3--:R-:W-:Y:S05]  /*1c50*/  BRA.U UP0, `(.L_x_23) ;  /* 0xfffffffd00287547 */ /* 0x008fea000b83ffff */
.L_x_18:
[----:B------:R-:W-:Y:S01]  /*1c60*/  ULEA UR4, UR32, UR22, 0x3 ;  /* 0x0000001620047291 */ /* 0x000fe2000f8e18ff */
[----:B-1----:R-:W-:Y:S01]  /*1c70*/  MOV R2, UR33 ;  /* 0x0000002100027c02 */ /* 0x002fe20008000f00 */
[----:B------:R-:W-:Y:S01]  /*1c80*/  @!P0 SYNCS.ARRIVE.TRANS64.A1T0 RZ, [UR22+0x158], RZ ;  /* 0x000158ffffff89a7 */ /* 0x000fe20008100016 */
[----:B------:R-:W-:Y:S02]  /*1c90*/  UISETP.GE.AND UP0, UPT, UR34, 0x1, UPT ;  /* 0x000000012200788c */ /* 0x000fe4000bf06270 */
[----:B------:R-:W-:-:S04]  /*1ca0*/  SHF.L.U32 R2, R2, 0x1f, RZ ;  /* 0x0000001f02027819 */ /* 0x000fc800000006ff */
[----:B------:R1:W3:Y:S03]  /*1cb0*/  SYNCS.PHASECHK.TRANS64.TRYWAIT P1, [UR4+0x88], R2 ;  /* 0x00008802ff0075a7 */ /* 0x0002e60008021104 */
[----:B------:R-:W-:Y:S05]  /*1cc0*/  BRA.U !UP0, `(.L_x_24) ;  /* 0x0000000508747547 */ /* 0x000fea000b800000 */
[----:B------:R-:W4:Y:S01]  /*1cd0*/  LDC.64 R8, c[0x0][0x480] ;  /* 0x00012000ff087b82 */ /* 0x000f220000000a00 */
[----:B------:R-:W2:Y:S01]  /*1ce0*/  LDCU UR25, c[0x0][0x390] ;  /* 0x00007200ff1977ac */ /* 0x000ea20008000800 */
[----:B------:R-:W2:Y:S06]  /*1cf0*/  LDCU UR26, c[0x0][0x38c] ;  /* 0x00007180ff1a77ac */ /* 0x000eac0008000800 */
[----:B------:R-:W4:Y:S01]  /*1d00*/  LDC.64 R6, c[0x0][0x488] ;  /* 0x00012200ff067b82 */ /* 0x000f220000000a00 */
[----:B------:R-:W2:Y:S01]  /*1d10*/  LDCU.64 UR14, c[0x0][0x4b8] ;  /* 0x00009700ff0e77ac */ /* 0x000ea20008000a00 */
[----:B------:R-:W-:Y:S01]  /*1d20*/  UIADD3 UR31, UPT, UPT, UR34, UR31, URZ ;  /* 0x0000001f221f7290 */ /* 0x000fe2000fffe0ff */
[----:B------:R-:W-:-:S05]  /*1d30*/  UMOV UR40, UR34 ;  /* 0x0000002200287c82 */ /* 0x000fca0008000000 */
[----:B-1----:R-:W1:Y:S01]  /*1d40*/  LDC.64 R2, c[0x0][0x490] ;  /* 0x00012400ff027b82 */ /* 0x002e620000000a00 */
[----:B------:R-:W-:Y:S01]  /*1d50*/  UMOV UR38, UR32 ;  /* 0x0000002000267c82 */ /* 0x000fe20008000000 */
[----:B----4-:R-:W-:Y:S01]  /*1d60*/  IMAD.HI.U32 R9, R19, R9, RZ ;  /* 0x0000000913097227 */ /* 0x010fe200078e00ff */
[----:B------:R-:W-:-:S05]  /*1d70*/  ISETP.NE.AND P0, PT, R8, 0x1, PT ;  /* 0x000000010800780c */ /* 0x000fca0003f05270 */
[----:B------:R-:W4:Y:S01]  /*1d80*/  LDC.64 R4, c[0x0][0x4b0] ;  /* 0x00012c00ff047b82 */ /* 0x000f220000000a00 */
[----:B------:R-:W-:-:S04]  /*1d90*/  SHF.R.U32.HI R6, RZ, R6, R9 ;  /* 0x00000006ff067219 */ /* 0x000fc80000011609 */
        /* <DEDUP_REMOVED lines=10> */
[----:B----4-:R-:W-:Y:S02]  /*1e40*/  R2UR UR8, R4 ;  /* 0x00000000040872ca */ /* 0x010fe400000e0000 */
[----:B------:R-:W-:Y:S02]  /*1e50*/  R2UR UR9, R9 ;  /* 0x00000000090972ca */ /* 0x000fe400000e0000 */
[----:B------:R-:W-:-:S06]  /*1e60*/  R2UR UR6, R5 ;  /* 0x00000000050672ca */ /* 0x000fcc00000e0000 */
[----:B------:R-:W-:Y:S01]  /*1e70*/  USEL UR13, UR4, UR13, !UP0 ;  /* 0x0000000d040d7287 */ /* 0x000fe2000c000000 */
[----:B------:R-:W4:Y:S05]  /*1e80*/  LDCU.64 UR4, c[0x0][0x4d8] ;  /* 0x00009b00ff0477ac */ /* 0x000f2a0008000a00 */
[----:B------:R-:W-:-:S04]  /*1e90*/  IMAD R12, RZ, RZ, -UR13 ;  /* 0x8000000dff0c7e24 */ /* 0x000fc8000f8e02ff */
[----:B------:R-:W-:Y:S01]  /*1ea0*/  IMAD R12, R7, R12, R6 ;  /* 0x0000000c070c7224 */ /* 0x000fe200078e0206 */
[----:B-1----:R-:W-:-:S04]  /*1eb0*/  R2UR UR11, R2 ;  /* 0x00000000020b72ca */ /* 0x002fc800000e0000 */
[----:B------:R-:W-:Y:S02]  /*1ec0*/  R2UR UR7, R12 ;  /* 0x000000000c0772ca */ /* 0x000fe400000e0000 */
[----:B------:R-:W-:-:S07]  /*1ed0*/  R2UR UR12, R3 ;  /* 0x00000000030c72ca */ /* 0x000fce00000e0000 */
[----:B------:R-:W-:-:S06]  /*1ee0*/  UIMAD UR11, UR9, UR8, UR11 ;  /* 0x00000008090b72a4 */ /* 0x000fcc000f8e020b */
[----:B--2-4-:R-:W-:-:S12]  /*1ef0*/  UIMAD UR12, UR7, UR6, UR12 ;  /* 0x00000006070c72a4 */ /* 0x014fd8000f8e020c */
.L_x_29:
[----:B------:R-:W-:Y:S01]  /*1f00*/  @!P5 MOV R3, 0x3000 ;  /* 0x000030000003d802 */ /* 0x000fe20000000f00 */
[----:B------:R-:W-:Y:S01]  /*1f10*/  ULEA UR9, UR38, UR22, 0x3 ;  /* 0x0000001626097291 */ /* 0x000fe2000f8e18ff */
[----:B--23--:R-:W-:Y:S11]  /*1f20*/  @P1 BRA `(.L_x_25) ;  /* 0x0000000000101947 */ /* 0x00cff60003800000 */
[----:B------:R-:W-:Y:S04]  /*1f30*/  MOV R2, UR33 ;  /* 0x0000002100027c02 */ /* 0x000fe80008000f00 */
[----:B------:R-:W-:Y:S04]  /*1f40*/  SHF.L.U32 R5, R2, 0x1f, RZ ;  /* 0x0000001f02057819 */ /* 0x000fe800000006ff */
[----:B------:R-:W1:Y:S02]  /*1f50*/  SYNCS.PHASECHK.TRANS64.TRYWAIT P0, [UR9+0x88], R5 ;  /* 0x00008805ff0075a7 */ /* 0x000e640008001109 */
[----:B-1----:R-:W-:Y:S05]  /*1f60*/  @!P0 BRA `(.L_x_26) ;  /* 0x00000068008c8947 */ /* 0x002fea0003800000 */
.L_x_25:
[----:B------:R2:W-:Y:S01]  /*1f70*/  @!P5 SYNCS.ARRIVE.TRANS64 RZ, [UR9], R3 ;  /* 0x00000003ffffd9a7 */ /* 0x0005e20008000009 */
[----:B------:R-:W-:Y:S04]  /*1f80*/  BSSY.RECONVERGENT B0, `(.L_x_27) ;  /* 0x0000003000007945 */ /* 0x000fe80003800200 */
[----:B------:R-:W-:Y:S05]  /*1f90*/  @P4 BRA `(.L_x_28) ;  /* 0x0000000000044947 */ /* 0x000fea0003800000 */
[----:B------:R-:W-:Y:S05]  /*1fa0*/  BPT.TRAP 0x1 ;  /* 0x000000040000795c */ /* 0x000fea0000300000 */
.L_x_28:
[----:B------:R-:W-:Y:S05]  /*1fb0*/  BSYNC.RECONVERGENT B0 ;  /* 0x0000000000007941 */ /* 0x000fea0003800200 */
.L_x_27:
        /* <DEDUP_REMOVED lines=8> */
[----:B------:R-:W-:Y:S02]  /*2040*/  UIADD3 UR39, UPT, UPT, UR28, 0x1, URZ ;  /* 0x000000011c277890 */ /* 0x000fe4000fffe0ff */
[----:B------:R-:W-:Y:S01]  /*2050*/  UIADD3 UR46, UP1, UPT, UR36, 0x80, URZ ;  /* 0x00000080242e7890 */ /* 0x000fe2000ff3e0ff */
[----:B-1----:R-:W-:Y:S01]  /*2060*/  MOV R2, UR33 ;  /* 0x0000002100027c02 */ /* 0x002fe20008000f00 */
[----:B------:R-:W-:Y:S02]  /*2070*/  UPRMT UR41, UR6, 0x40, UR7 ;  /* 0x0000004006297896 */ /* 0x000fe40008000007 */
[----:B------:R-:W-:Y:S01]  /*2080*/  UISETP.NE.AND UP2, UPT, UR39, UR26, UPT ;  /* 0x0000001a2700728c */ /* 0x000fe2000bf45270 */
[----:B--2---:R-:W-:Y:S01]  /*2090*/  SHF.L.U32 R3, R2, 0x1f, RZ ;  /* 0x0000001f02037819 */ /* 0x004fe200000006ff */
[----:B------:R-:W-:Y:S02]  /*20a0*/  USHF.L.U32 UR10, UR30, 0x5, URZ ;  /* 0x000000051e0a7899 */ /* 0x000fe400080006ff */
[----:B------:R-:W-:Y:S01]  /*20b0*/  UIADD3.X UR47, UPT, UPT, URZ, UR37, URZ, UP1, !UPT ;  /* 0x00000025ff2f7290 */ /* 0x000fe20008ffe4ff */
[----:B------:R1:W2:Y:S01]  /*20c0*/  SYNCS.PHASECHK.TRANS64.TRYWAIT P1, [UR8+0x88], R3 ;  /* 0x00008803ff0075a7 */ /* 0x0002a20008021108 */
[----:B------:R-:W-:Y:S02]  /*20d0*/  ULEA UR8, UR38, UR22, 0xc ;  /* 0x0000001626087291 */ /* 0x000fe4000f8e60ff */
[----:B------:R-:W-:Y:S02]  /*20e0*/  UPRMT UR48, UR41, 0x5410, URZ ;  /* 0x0000541029307896 */ /* 0x000fe400080000ff */
[----:B------:R-:W-:Y:S02]  /*20f0*/  UIADD3 UR8, UPT, UPT, UR8, 0x4400, URZ ;  /* 0x0000440008087890 */ /* 0x000fe4000fffe0ff */
[----:B------:R-:W-:Y:S02]  /*2100*/  UIADD3 UR44, UP0, UPT, UR36, 0x180, URZ ;  /* 0x00000180242c7890 */ /* 0x000fe4000ff1e0ff */
[----:B------:R-:W-:Y:S02]  /*2110*/  ULEA UR16, UR38, UR22, 0xd ;  /* 0x0000001626107291 */ /* 0x000fe4000f8e68ff */
[----:B------:R-:W-:Y:S02]  /*2120*/  UIADD3.X UR45, UPT, UPT, URZ, UR37, URZ, UP0, !UPT ;  /* 0x00000025ff2d7290 */ /* 0x000fe400087fe4ff */
[----:B------:R-:W-:Y:S01]  /*2130*/  UIADD3 UR16, UPT, UPT, UR16, 0x15400, URZ ;  /* 0x0001540010107890 */ /* 0x000fe2000fffe0ff */
[----:B------:R1:W-:Y:S01]  /*2140*/  UTMALDG.4D.IM2COL [UR8], [UR46], UR48 ;  /* 0x000000082e0073b4 */ /* 0x0003e20008058030 */
[----:B------:R-:W-:Y:S02]  /*2150*/  UIADD3 UR38, UPT, UPT, UR29, 0x1, URZ ;  /* 0x000000011d267890 */ /* 0x000fe4000fffe0ff */
[----:B------:R-:W-:Y:S02]  /*2160*/  @UP2 UIADD3 UR38, UPT, UPT, UR29, URZ, URZ ;  /* 0x000000ff1d262290 */ /* 0x000fe4000fffe0ff */
[----:B------:R-:W-:Y:S02]  /*2170*/  UIADD3 UR41, UPT, UPT, UR30, 0x1, URZ ;  /* 0x000000011e297890 */ /* 0x000fe4000fffe0ff */
[----:B------:R-:W-:Y:S02]  /*2180*/  UISETP.NE.AND UP0, UPT, UR38, UR25, UPT ;  /* 0x000000192600728c */ /* 0x000fe4000bf05270 */
[----:B------:R-:W-:Y:S01]  /*2190*/  UIADD3 UR49, UPT, UPT, UR40, -0x1, URZ ;  /* 0xffffffff28317890 */ /* 0x000fe2000fffe0ff */
[----:B------:R-:W-:Y:S01]  /*21a0*/  UMOV UR42, 0x0 ;  /* 0x00000000002a7882 */ /* 0x000fe20000000000 */
[----:B------:R-:W-:Y:S01]  /*21b0*/  UMOV UR43, 0x10000000 ;  /* 0x10000000002b7882 */ /* 0x000fe20000000000 */
[----:B------:R-:W-:Y:S01]  /*21c0*/  UMOV UR19, UR27 ;  /* 0x0000001b00137c82 */ /* 0x000fe20008000000 */
[----:B------:R-:W-:Y:S01]  /*21d0*/  UMOV UR20, UR28 ;  /* 0x0000001c00147c82 */ /* 0x000fe20008000000 */
[----:B------:R-:W-:Y:S01]  /*21e0*/  USEL UR28, UR39, URZ, UP2 ;  /* 0x000000ff271c7287 */ /* 0x000fe20009000000 */
[----:B------:R-:W-:Y:S03]  /*21f0*/  UMOV UR21, UR29 ;  /* 0x0000001d00157c82 */ /* 0x000fe60008000000 */
[----:B------:R-:W-:Y:S02]  /*2200*/  @UP0 UIADD3 UR41, UPT, UPT, UR30, URZ, URZ ;  /* 0x000000ff1e290290 */ /* 0x000fe4000fffe0ff */
[----:B------:R-:W-:Y:S01]  /*2210*/  USEL UR29, UR38, URZ, UP0 ;  /* 0x000000ff261d7287 */ /* 0x000fe20008000000 */
[----:B------:R-:W-:Y:S01]  /*2220*/  UMOV UR17, UR9 ;  /* 0x0000000900117c82 */ /* 0x000fe20008000000 */
[----:B------:R-:W-:Y:S01]  /*2230*/  UMOV UR18, UR10 ;  /* 0x0000000a00127c82 */ /* 0x000fe20008000000 */
[----:B------:R-:W-:Y:S01]  /*2240*/  UISETP.GT.U32.AND UP0, UPT, UR40, 0x1, UPT ;  /* 0x000000012800788c */ /* 0x000fe2000bf04070 */
[----:B------:R1:W-:Y:S01]  /*2250*/  UTMALDG.4D [UR16], [UR44], desc[UR42] ;  /* 0x00002a102c0075b4 */ /* 0x0003e20008019000 */
[----:B------:R-:W-:Y:S01]  /*2260*/  UMOV UR38, UR32 ;  /* 0x0000002000267c82 */ /* 0x000fe20008000000 */
[----:B------:R-:W-:Y:S01]  /*2270*/  UMOV UR40, UR49 ;  /* 0x0000003100287c82 */ /* 0x000fe20008000000 */
[----:B------:R-:W-:Y:S05]  /*2280*/  UMOV UR30, UR41 ;  /* 0x00000029001e7c82 */ /* 0x000fea0008000000 */
[----:B-1----:R-:W-:Y:S05]  /*2290*/  BRA.U UP0, `(.L_x_29) ;  /* 0xfffffffd00187547 */ /* 0x002fea000b83ffff */
.L_x_24:
[----:B------:R-:W-:Y:S01]  /*22a0*/  SHF.L.U32 R3, R10, 0x1f, RZ ;  /* 0x0000001f0a037819 */ /* 0x000fe200000006ff */
[----:B------:R-:W-:-:S03]  /*22b0*/  NOP ;  /* 0x0000000000007918 */ /* 0x000fc60000000000 */
[----:B------:R-:W4:Y:S02]  /*22c0*/  SYNCS.PHASECHK.TRANS64.TRYWAIT P0, [UR22+0x160], R3 ;  /* 0x00016003ff0075a7 */ /* 0x000f240008001116 */
[----:B----4-:R-:W-:Y:S05]  /*22d0*/  @!P0 BRA `(.L_x_30) ;  /* 0x0000006400c88947 */ /* 0x010fea0003800000 */
.L_x_140:
[----:B------:R-:W4:Y:S01]  /*22e0*/  LDS.128 R4, [UR22+0x1a0] ;  /* 0x0001a016ff047984 */ /* 0x000f220008000c00 */
[----:B------:R-:W-:Y:S01]  /*22f0*/  UIADD3 UR4, UPT, UPT, UR22, 0x168, URZ ;  /* 0x0000016816047890 */ /* 0x000fe2000fffe0ff */
[----:B------:R-:W-:Y:S01]  /*2300*/  ISETP.GE.AND P0, PT, R26, 0x1, PT ;  /* 0x000000011a00780c */ /* 0x000fe20003f06270 */
[----:B------:R-:W-:Y:S01]  /*2310*/  @!PT LDS RZ, [RZ] ;  /* 0x00000000fffff984 */ /* 0x000fe20000000800 */
[----:B------:R-:W-:Y:S01]  /*2320*/  @!PT LDS RZ, [RZ] ;  /* 0x00000000fffff984 */ /* 0x000fe20000000800 */
[----:B------:R-:W-:Y:S01]  /*2330*/  @!PT LDS RZ, [RZ] ;  /* 0x00000000fffff984 */ /* 0x000fe20000000800 */
[----:B------:R-:W-:Y:S01]  /*2340*/  @!PT LDS RZ, [RZ] ;  /* 0x00000000fffff984 */ /* 0x000fe20000000800 */
[----:B------:R1:W-:Y:S06]  /*2350*/  MEMBAR.ALL.CTA ;  /* 0x0000000000007992 */ /* 0x0003ec0000008000 */
[----:B-1----:R-:W1:Y:S01]  /*2360*/  FENCE.VIEW.ASYNC.S ;  /* 0x00000000000073c6 */ /* 0x002e620000000000 */
[----:B------:R-:W-:-:S09]  /*2370*/  UPRMT UR4, URZ, 0x654, UR4 ;  /* 0x00000654ff047896 */ /* 0x000fd20008000004 */
[----:B-1----:R-:W-:Y:S01]  /*2380*/  SYNCS.ARRIVE.TRANS64.RED.A1T0 RZ, [UR4], RZ ;  /* 0x000000ffffff79a7 */ /* 0x002fe20008100404 */
[----:B----4-:R-:W-:-:S13]  /*2390*/  LOP3.LUT P3, RZ, R6, 0x1, RZ, 0xc0, !PT ;  /* 0x0000000106ff7812 */ /* 0x010fda000786c0ff */
[----:B------:R-:W-:Y:S02]  /*23a0*/  @P3 MOV R15, R4 ;  /* 0x00000004000f3202 */ /* 0x000fe40000000f00 */
[----:B------:R-:W-:Y:S01]  /*23b0*/  @P3 LOP3.LUT R13, R5, 0xffff, RZ, 0xc0, !PT ;  /* 0x0000ffff050d3812 */ /* 0x000fe200078ec0ff */
[----:B------:R-:W-:Y:S06]  /*23c0*/  @!P0 BRA `(.L_x_31) ;  /* 0x0000000000b88947 */ /* 0x000fec0003800000 */
[----:B------:R-:W1:Y:S01]  /*23d0*/  LDC.64 R4, c[0x0][0xb18] ;  /* 0x0002c600ff047b82 */ /* 0x000e620000000a00 */
[----:B--2---:R-:W-:-:S07]  /*23e0*/  ISETP.NE.AND P2, PT, R26, 0x1, PT ;  /* 0x000000011a00780c */ /* 0x004fce0003f45270 */
[----:B------:R-:W2:Y:S08]  /*23f0*/  LDC.64 R6, c[0x0][0xb10] ;  /* 0x0002c400ff067b82 */ /* 0x000eb00000000a00 */
[----:B------:R-:W4:Y:S08]  /*2400*/  LDC R8, c[0x0][0xb20] ;  /* 0x0002c800ff087b82 */ /* 0x000f300000000800 */
[----:B------:R-:W3:Y:S01]  /*2410*/  LDC R12, c[0x0][0xb0c] ;  /* 0x0002c300ff0c7b82 */ /* 0x000ee20000000800 */
[----:B-1----:R-:W-:Y:S01]  /*2420*/  IMAD.HI.U32 R9, R0, R5, RZ ;  /* 0x0000000500097227 */ /* 0x002fe200078e00ff */
[----:B------:R-:W-:-:S03]  /*2430*/  ISETP.NE.AND P0, PT, R4, 0x1, PT ;  /* 0x000000010400780c */ /* 0x000fc60003f05270 */
[----:B------:R-:W-:-:S03]  /*2440*/  IMAD.HI.U32 R5, R13, R5, RZ ;  /* 0x000000050d057227 */ /* 0x000fc600078e00ff */
[----:B------:R-:W1:Y:S01]  /*2450*/  LDC.64 R2, c[0x0][0xb28] ;  /* 0x0002ca00ff027b82 */ /* 0x000e620000000a00 */
[----:B--2---:R-:W-:-:S04]  /*2460*/  IMAD.HI.U32 R14, R11, R6, RZ ;  /* 0x000000060b0e7227 */ /* 0x004fc800078e00ff */
[----:B------:R-:W-:Y:S01]  /*2470*/  IMAD.HI.U32 R16, R15, R6, RZ ;  /* 0x000000060f107227 */ /* 0x000fe200078e00ff */
[----:B------:R-:W-:Y:S02]  /*2480*/  SHF.R.U32.HI R14, RZ, R7, R14 ;  /* 0x00000007ff0e7219 */ /* 0x000fe4000001160e */
[-C--:B----4-:R-:W-:Y:S02]  /*2490*/  SHF.R.U32.HI R9, RZ, R8.reuse, R9 ;  /* 0x00000008ff097219 */ /* 0x090fe40000011609 */
[----:B------:R-:W-:Y:S02]  /*24a0*/  SHF.R.U32.HI R8, RZ, R8, R5 ;  /* 0x00000008ff087219 */ /* 0x000fe40000011605 */
[----:B------:R-:W-:Y:S02]  /*24b0*/  SEL R9, R0, R9, !P0 ;  /* 0x0000000900097207 */ /* 0x000fe40004000000 */
[----:B------:R-:W-:Y:S02]  /*24c0*/  SHF.R.U32.HI R16, RZ, R7, R16 ;  /* 0x00000007ff107219 */ /* 0x000fe40000011610 */
[----:B---3--:R-:W-:-:S02]  /*24d0*/  ISETP.NE.AND P1, PT, R12, 0x1, PT ;  /* 0x000000010c00780c */ /* 0x008fc40003f25270 */
[----:B------:R-:W-:Y:S02]  /*24e0*/  SEL R5, R13, R8, !P0 ;  /* 0x000000080d057207 */ /* 0x000fe40004000000 */
[----:B------:R-:W-:Y:S02]  /*24f0*/  SEL R17, R11, R14, !P1 ;  /* 0x0000000e0b117207 */ /* 0x000fe40004800000 */
[----:B------:R-:W-:Y:S01]  /*2500*/  SEL R7, R15, R16, !P1 ;  /* 0x000000100f077207 */ /* 0x000fe20004800000 */
[----:B-1----:R-:W-:-:S04]  /*2510*/  IMAD.HI.U32 R14, R9, R2, RZ ;  /* 0x00000002090e7227 */ /* 0x002fc800078e00ff */
[----:B------:R-:W-:Y:S01]  /*2520*/  IMAD.HI.U32 R6, R17, R2, RZ ;  /* 0x0000000211067227 */ /* 0x000fe200078e00ff */
[----:B------:R-:W-:-:S04]  /*2530*/  @P2 SHF.R.U32.HI R9, RZ, R3, R14 ;  /* 0x00000003ff092219 */ /* 0x000fc8000001160e */
        /* <DEDUP_REMOVED lines=8> */
[----:B------:R-:W-:-:S04]  /*25c0*/  @!P0 IMAD.HI.U32 R8, R7, R2, RZ ;  /* 0x0000000207088227 */ /* 0x000fc800078e00ff */
[----:B------:R-:W-:Y:S01]  /*25d0*/  IMAD.MOV R2, RZ, RZ, -R6 ;  /* 0x000000ffff027224 */ /* 0x000fe200078e0a06 */
[----:B------:R-:W-:-:S03]  /*25e0*/  @!P0 SHF.R.U32.HI R8, RZ, R3, R8 ;  /* 0x00000003ff088219 */ /* 0x000fc60000011608 */
[----:B------:R-:W-:Y:S01]  /*25f0*/  IMAD R2, R26, R2, R5 ;  /* 0x000000021a027224 */ /* 0x000fe200078e0205 */
[----:B------:R-:W-:Y:S02]  /*2600*/  @!P0 SEL R3, R7, R8, !P2 ;  /* 0x0000000807038207 */ /* 0x000fe40005000000 */
[----:B------:R-:W-:-:S03]  /*2610*/  IADD3 R8, PT, PT, -R5, RZ, RZ ;  /* 0x000000ff05087210 */ /* 0x000fc60007ffe1ff */
[--C-:B------:R-:W-:Y:S02]  /*2620*/  @!P0 IMAD.IADD R6, R6, 0x1, -R3.reuse ;  /* 0x0000000106068824 */ /* 0x100fe400078e0a03 */
[----:B------:R-:W-:Y:S01]  /*2630*/  @!P0 IMAD R3, R2, R17, R3 ;  /* 0x0000001102038224 */ /* 0x000fe200078e0203 */
[----:B------:R-:W-:Y:S01]  /*2640*/  IADD3 R2, PT, PT, -R7, RZ, RZ ;  /* 0x000000ff07027210 */ /* 0x000fe20007ffe1ff */
[----:B------:R-:W-:Y:S02]  /*2650*/  @!P0 IMAD R5, R26, R6, R7 ;  /* 0x000000061a058224 */ /* 0x000fe400078e0207 */
[----:B------:R-:W-:Y:S02]  /*2660*/  IMAD R8, R4, R8, R13 ;  /* 0x0000000804087224 */ /* 0x000fe400078e020d */
[----:B------:R-:W-:Y:S02]  /*2670*/  @!P0 IMAD.MOV.U32 R7, RZ, RZ, R3 ;  /* 0x000000ffff078224 */ /* 0x000fe400078e0003 */
[----:B------:R-:W-:-:S02]  /*2680*/  IMAD R2, R12, R2, R15 ;  /* 0x000000020c027224 */ /* 0x000fc400078e020f */
[----:B------:R-:W-:Y:S02]  /*2690*/  IMAD R13, R5, R4, R8 ;  /* 0x00000004050d7224 */ /* 0x000fe400078e0208 */
[----:B------:R-:W-:Y:S02]  /*26a0*/  IMAD R15, R7, R12, R2 ;  /* 0x0000000c070f7224 */ /* 0x000fe400078e0202 */
.L_x_31:
[----:B------:R-:W1:Y:S02]  /*26b0*/  LDCU UR4, c[0x0][0xb30] ;  /* 0x00016600ff0477ac */ /* 0x000e640008000800 */
[----:B-1----:R-:W-:-:S09]  /*26c0*/  UISETP.NE.AND UP0, UPT, UR4, 0x1, UPT ;  /* 0x000000010400788c */ /* 0x002fd2000bf05270 */
[----:B------:R-:W-:Y:S05]  /*26d0*/  BRA.U UP0, `(.L_x_32) ;  /* 0x0000000100407547 */ /* 0x000fea000b800000 */
[----:B------:R-:W1:Y:S08]  /*26e0*/  LDC.64 R4, c[0x0][0xb10] ;  /* 0x0002c400ff047b82 */ /* 0x000e700000000a00 */
[----:B------:R-:W4:Y:S08]  /*26f0*/  LDC.64 R2, c[0x0][0xb18] ;  /* 0x0002c600ff027b82 */ /* 0x000f300000000a00 */
[----:B------:R-:W2:Y:S08]  /*2700*/  LDC R6, c[0x0][0xb20] ;  /* 0x0002c800ff067b82 */ /* 0x000eb00000000800 */
[----:B------:R-:W3:Y:S01]  /*2710*/  LDC R8, c[0x0][0xb0c] ;  /* 0x0002c300ff087b82 */ /* 0x000ee20000000800 */
[----:B-1----:R-:W-:-:S05]  /*2720*/  IMAD.HI.U32 R4, R15, R4, RZ ;  /* 0x000000040f047227 */ /* 0x002fca00078e00ff */
[----:B------:R-:W-:Y:S01]  /*2730*/  SHF.R.U32.HI R4, RZ, R5, R4 ;  /* 0x00000005ff047219 */ /* 0x000fe20000011604 */
[----:B----4-:R-:W-:Y:S01]  /*2740*/  IMAD.HI.U32 R3, R13, R3, RZ ;  /* 0x000000030d037227 */ /* 0x010fe200078e00ff */
[----:B------:R-:W-:-:S04]  /*2750*/  ISETP.NE.AND P0, PT, R2, 0x1, PT ;  /* 0x000000010200780c */ /* 0x000fc80003f05270 */
[----:B--2---:R-:W-:-:S04]  /*2760*/  SHF.R.U32.HI R6, RZ, R6, R3 ;  /* 0x00000006ff067219 */ /* 0x004fc80000011603 */
[----:B------:R-:W-:Y:S02]  /*2770*/  SEL R3, R13, R6, !P0 ;  /* 0x000000060d037207 */ /* 0x000fe40004000000 */
[----:B---3--:R-:W-:-:S04]  /*2780*/  ISETP.NE.AND P1, PT, R8, 0x1, PT ;  /* 0x000000010800780c */ /* 0x008fc80003f25270 */
[----:B------:R-:W-:-:S05]  /*2790*/  SEL R4, R15, R4, !P1 ;  /* 0x000000040f047207 */ /* 0x000fca0004800000 */
[----:B------:R-:W-:Y:S02]  /*27a0*/  IMAD.IADD R5, R3, 0x1, -R4 ;  /* 0x0000000103057824 */ /* 0x000fe400078e0a04 */
[----:B------:R-:W-:Y:S02]  /*27b0*/  IMAD.IADD R3, R4, 0x1, -R3 ;  /* 0x0000000104037824 */ /* 0x000fe400078e0a03 */
[----:B------:R-:W-:Y:S02]  /*27c0*/  IMAD R15, R5, R8, R15 ;  /* 0x00000008050f7224 */ /* 0x000fe400078e020f */
[----:B------:R-:W-:-:S07]  /*27d0*/  IMAD R13, R3, R2, R13 ;  /* 0x00000002030d7224 */ /* 0x000fce00078e020d */
.L_x_32:
[----:B------:R-:W-:Y:S01]  /*27e0*/  UMOV UR20, UR31 ;  /* 0x0000001f00147c82 */ /* 0x000fe20008000000 */
[----:B------:R-:W-:Y:S01]  /*27f0*/  PLOP3.LUT P0, PT, PT, PT, PT, 0x80, 0x8 ;  /* 0x000000000008781c */ /* 0x000fe20003f0f070 */
[----:B------:R-:W-:Y:S01]  /*2800*/  IMAD.IADD R19, R15, 0x1, R64 ;  /* 0x000000010f137824 */ /* 0x000fe200078e0240 */
[----:B------:R-:W-:Y:S01]  /*2810*/  LOP3.LUT R10, R10, 0x1, RZ, 0x3c, !PT ;  /* 0x000000010a0a7812 */ /* 0x000fe200078e3cff */
[----:B------:R-:W-:Y:S01]  /*2820*/  IMAD.IADD R16, R13, 0x1, R62 ;  /* 0x000000010d107824 */ /* 0x000fe200078e023e */
[----:B------:R-:W-:Y:S09]  /*2830*/  @P3 BRA `(.L_x_33) ;  /* 0xffffffec00603947 */ /* 0x000ff2000383ffff */
[----:B------:R-:W-:Y:S01]  /*2840*/  UIADD3 UR22, UPT, UPT, UR22, 0x88, URZ ;  /* 0x0000008816167890 */ /* 0x000fe2000fffe0ff */
[----:B------:R-:W-:-:S03]  /*2850*/  MOV R3, UR33 ;  /* 0x0000002100037c02 */ /* 0x000fc60008000f00 */
[----:B------:R-:W-:Y:S01]  /*2860*/  ULEA UR4, UR32, UR22, 0x3 ;  /* 0x0000001620047291 */ /* 0x000fe2000f8e18ff */
[----:B------:R-:W-:-:S08]  /*2870*/  SHF.L.U32 R3, R3, 0x1f, RZ ;  /* 0x0000001f03037819 */ /* 0x000fd000000006ff */
[----:B------:R-:W1:Y:S02]  /*2880*/  SYNCS.PHASECHK.TRANS64.TRYWAIT P0, [UR4], R3 ;  /* 0x00000003ff0075a7 */ /* 0x000e640008001104 */
[----:B-1----:R-:W-:Y:S05]  /*2890*/  @!P0 BRA `(.L_x_34) ;  /* 0x0000006000708947 */ /* 0x002fea0003800000 */
.L_x_142:
[----:B------:R-:W-:-:S04]  /*28a0*/  UIADD3 UR6, UPT, UPT, UR32, 0x1, URZ ;  /* 0x0000000120067890 */ /* 0x000fc8000fffe0ff */
[----:B------:R-:W-:-:S04]  /*28b0*/  UISETP.NE.AND UP0, UPT, UR6, 0x11, UPT ;  /* 0x000000110600788c */ /* 0x000fc8000bf05270 */
[----:B------:R-:W-:Y:S02]  /*28c0*/  USEL UR5, URZ, 0x1, UP0 ;  /* 0x00000001ff057887 */ /* 0x000fe40008000000 */
[----:B------:R-:W-:Y:S02]  /*28d0*/  USEL UR6, UR6, URZ, UP0 ;  /* 0x000000ff06067287 */ /* 0x000fe40008000000 */
[----:B------:R-:W-:Y:S02]  /*28e0*/  ULOP3.LUT UR5, UR33, UR5, URZ, 0x3c, !UPT ;  /* 0x0000000521057292 */ /* 0x000fe4000f8e3cff */
[----:B------:R-:W-:-:S04]  /*28f0*/  ULEA UR4, UR6, UR22, 0x3 ;  /* 0x0000001606047291 */ /* 0x000fc8000f8e18ff */
[----:B-1----:R-:W-:-:S04]  /*2900*/  MOV R3, UR5 ;  /* 0x0000000500037c02 */ /* 0x002fc80008000f00 */
[----:B------:R-:W-:-:S04]  /*2910*/  SHF.L.U32 R3, R3, 0x1f, RZ ;  /* 0x0000001f03037819 */ /* 0x000fc800000006ff */
[----:B------:R-:W1:Y:S02]  /*2920*/  SYNCS.PHASECHK.TRANS64.TRYWAIT P0, [UR4], R3 ;  /* 0x00000003ff0075a7 */ /* 0x000e640008001104 */
[----:B-1----:R-:W-:Y:S05]  /*2930*/  @!P0 BRA `(.L_x_35) ;  /* 0x0000006000608947 */ /* 0x002fea0003800000 */
.L_x_144:
        /* <DEDUP_REMOVED lines=10> */
.L_x_146:
        /* <DEDUP_REMOVED lines=10> */
.L_x_148:
        /* <DEDUP_REMOVED lines=10> */
.L_x_150:
        /* <DEDUP_REMOVED lines=10> */
.L_x_152:
        /* <DEDUP_REMOVED lines=10> */
.L_x_154:
        /* <DEDUP_REMOVED lines=10> */
.L_x_156:
        /* <DEDUP_REMOVED lines=10> */
.L_x_158:
        /* <DEDUP_REMOVED lines=10> */
.L_x_160:
        /* <DEDUP_REMOVED lines=10> */
.L_x_162:
        /* <DEDUP_REMOVED lines=10> */
.L_x_164:
        /* <DEDUP_REMOVED lines=10> */
.L_x_166:
        /* <DEDUP_REMOVED lines=10> */
.L_x_168:
        /* <DEDUP_REMOVED lines=10> */
.L_x_170:
        /* <DEDUP_REMOVED lines=10> */
.L_x_172:
[----:B------:R-:W-:-:S04]  /*3200*/  UIADD3 UR6, UPT, UPT, UR6, 0x1, URZ ;  /* 0x0000000106067890 */ /* 0x000fc8000fffe0ff */
[----:B------:R-:W-:-:S04]  /*3210*/  UISETP.NE.AND UP0, UPT, UR6, 0x11, UPT ;  /* 0x000000110600788c */ /* 0x000fc8000bf05270 */
[----:B------:R-:W-:Y:S02]  /*3220*/  USEL UR4, URZ, 0x1, UP0 ;  /* 0x00000001ff047887 */ /* 0x000fe40008000000 */
[----:B------:R-:W-:Y:S02]  /*3230*/  USEL UR6, UR6, URZ, UP0 ;  /* 0x000000ff06067287 */ /* 0x000fe40008000000 */
[----:B------:R-:W-:Y:S02]  /*3240*/  ULOP3.LUT UR4, UR5, UR4, URZ, 0x3c, !UPT ;  /* 0x0000000405047292 */ /* 0x000fe4000f8e3cff */
[----:B------:R-:W-:-:S04]  /*3250*/  ULEA UR6, UR6, UR22, 0x3 ;  /* 0x0000001606067291 */ /* 0x000fc8000f8e18ff */
[----:B------:R-:W-:Y:S02]  /*3260*/  IMAD.U32 R2, RZ, RZ, UR4 ;  /* 0x00000004ff027e24 */ /* 0x000fe4000f8e00ff */
[----:B-1----:R-:W-:-:S03]  /*3270*/  MOV R0, UR6 ;  /* 0x0000000600007c02 */ /* 0x002fc60008000f00 */
[----:B------:R-:W-:-:S07]  /*3280*/  SHF.L.U32 R3, R2, 0x1f, RZ ;  /* 0x0000001f02037819 */ /* 0x000fce00000006ff */
.L_x_50:
[----:B-1----:R1:W4:Y:S02]  /*3290*/  SYNCS.PHASECHK.TRANS64.TRYWAIT P0, [R0+URZ], R3 ;  /* 0x00000003000075a7 */ /* 0x00232400080011ff */
[----:B----4-:R-:W-:Y:S05]  /*32a0*/  @!P0 NANOSLEEP.SYNCS 0x989680 ;  /* 0x009896800000895d */ /* 0x010fea0003900000 */
[----:B------:R-:W4:Y:S02]  /*32b0*/  @!P0 SYNCS.PHASECHK.TRANS64 P0, [R0+URZ], R3 ;  /* 0x00000003000085a7 */ /* 0x000f2400080010ff */
[----:B----4-:R-:W-:Y:S05]  /*32c0*/  @P0 EXIT ;  /* 0x000000000000094d */ /* 0x010fea0003800000 */
[----:B------:R-:W-:Y:S05]  /*32d0*/  BRA `(.L_x_50) ;  /* 0xfffffffc00ec7947 */ /* 0x000fea000383ffff */
.L_x_17:
[----:B------:R-:W-:-:S04]  /*32e0*/  UISETP.NE.AND UP1, UPT, UR45, URZ, UPT ;  /* 0x000000ff2d00728c */ /* 0x000fc8000bf25270 */
[----:B------:R-:W-:-:S09]  /*32f0*/  UISETP.NE.OR UP1, UPT, UR8, 0x1, UP1 ;  /* 0x000000010800788c */ /* 0x000fd20008f25670 */
[----:B------:R-:W-:Y:S05]  /*3300*/  BRA.U UP1, `(.L_x_51) ;  /* 0x0000000101b07547 */ /* 0x000fea000b800000 */
[----:B------:R-:W-:Y:S01]  /*3310*/  UMOV UR4, 0x400 ;  /* 0x0000040000047882 */ /* 0x000fe20000000000 */
[----:B------:R-:W-:Y:S01]  /*3320*/  HFMA2 R3, -RZ, RZ, 0, 5.9604644775390625e-08 ;  /* 0x00000001ff037431 */ /* 0x000fe200000001ff */
[----:B------:R-:W-:Y:S01]  /*3330*/  ULEA UR45, UR45, UR4, 0x18 ;  /* 0x000000042d2d7291 */ /* 0x000fe2000f8ec0ff */
[----:B------:R-:W-:Y:S01]  /*3340*/  ISETP.NE.AND P0, PT, R2, RZ, PT ;  /* 0x000000ff0200720c */ /* 0x000fe20003f05270 */
[----:B------:R-:W-:Y:S02]  /*3350*/  IMAD.MOV.U32 R8, RZ, RZ, RZ ;  /* 0x000000ffff087224 */ /* 0x000fe400078e00ff */
[----:B------:R-:W-:Y:S02]  /*3360*/  UIADD3 UR6, UPT, UPT, UR45, 0x168, URZ ;  /* 0x000001682d067890 */ /* 0x000fe4000fffe0ff */
[----:B------:R-:W-:Y:S02]  /*3370*/  UIADD3 UR7, UPT, UPT, UR45, 0x160, URZ ;  /* 0x000001602d077890 */ /* 0x000fe4000fffe0ff */
[----:B------:R-:W-:-:S12]  /*3380*/  UPRMT UR6, URZ, 0x654, UR6 ;  /* 0x00000654ff067896 */ /* 0x000fd80008000006 */
.L_x_54:
[----:B------:R-:W-:Y:S01]  /*3390*/  SHF.L.U32 R7, R3, 0x1f, RZ ;  /* 0x0000001f03077819 */ /* 0x000fe200000006ff */
[----:B------:R-:W-:Y:S02]  /*33a0*/  IMAD.U32 R9, RZ, RZ, UR7 ;  /* 0x00000007ff097e24 */ /* 0x000fe4000f8e00ff */
[----:B------:R-:W-:Y:S01]  /*33b0*/  @!P0 IMAD.MOV.U32 R5, RZ, RZ, 0x10 ;  /* 0x00000010ff058424 */ /* 0x000fe200078e00ff */
[----:B------:R-:W1:Y:S02]  /*33c0*/  SYNCS.PHASECHK.TRANS64.TRYWAIT P1, [UR45+0x168], R7 ;  /* 0x00016807ff0075a7 */ /* 0x000e64000802112d */
[----:B------:R-:W-:-:S04]  /*33d0*/  PRMT R9, R2, 0x654, R9 ;  /* 0x0000065402097816 */ /* 0x000fc80000000009 */
[----:B------:R-:W-:Y:S01]  /*33e0*/  SEL R0, R9, R0, !P0 ;  /* 0x0000000009007207 */ /* 0x000fe20004000000 */
[----:B-1----:R-:W-:Y:S06]  /*33f0*/  @!P1 BRA `(.L_x_52) ;  /* 0x0000005c00189947 */ /* 0x002fec0003800000 */
.L_x_174:
[----:B------:R-:W-:Y:S01]  /*3400*/  UIADD3 UR4, UPT, UPT, UR45, 0x1a0, URZ ;  /* 0x000001a02d047890 */ /* 0x000fe2000fffe0ff */
[----:B------:R2:W-:Y:S01]  /*3410*/  @!P0 SYNCS.ARRIVE.TRANS64.RED RZ, [R0+URZ], R5 ;  /* 0x0000000500ff89a7 */ /* 0x0005e200080004ff */
[----:B------:R-:W-:Y:S01]  /*3420*/  UIADD3 UR5, UPT, UPT, UR45, 0x160, URZ ;  /* 0x000001602d057890 */ /* 0x000fe2000fffe0ff */
[----:B------:R-:W-:-:S08]  /*3430*/  LOP3.LUT R3, R3, 0x1, RZ, 0x3c, !PT ;  /* 0x0000000103037812 */ /* 0x000fd000078e3cff */
[----:B------:R-:W-:Y:S06]  /*3440*/  UGETNEXTWORKID.BROADCAST [UR4], [UR5] ;  /* 0x00000000040073ca */ /* 0x000fec0008000100 */
[----:B--2---:R-:W-:-:S04]  /*3450*/  SHF.L.U32 R5, R8, 0x1f, RZ ;  /* 0x0000001f08057819 */ /* 0x004fc800000006ff */
[----:B------:R-:W2:Y:S02]  /*3460*/  SYNCS.PHASECHK.TRANS64.TRYWAIT P1, [UR45+0x160], R5 ;  /* 0x00016005ff0075a7 */ /* 0x000ea4000802112d */
[----:B--2---:R-:W-:Y:S05]  /*3470*/  @!P1 BRA `(.L_x_53) ;  /* 0x0000005c00109947 */ /* 0x004fea0003800000 */
.L_x_176:
[----:B-1----:R-:W1:Y:S01]  /*3480*/  LDS.128 R4, [UR45+0x1a0] ;  /* 0x0001a02dff047984 */ /* 0x002e620008000c00 */
[----:B------:R-:W-:Y:S01]  /*3490*/  LOP3.LUT R8, R8, 0x1, RZ, 0x3c, !PT ;  /* 0x0000000108087812 */ /* 0x000fe200078e3cff */
[----:B------:R-:W-:Y:S01]  /*34a0*/  @!PT LDS RZ, [RZ] ;  /* 0x00000000fffff984 */ /* 0x000fe20000000800 */
[----:B------:R-:W-:Y:S01]  /*34b0*/  @!PT LDS RZ, [RZ] ;  /* 0x00000000fffff984 */ /* 0x000fe20000000800 */
[----:B------:R-:W-:Y:S01]  /*34c0*/  @!PT LDS RZ, [RZ] ;  /* 0x00000000fffff984 */ /* 0x000fe20000000800 */
[----:B------:R-:W-:Y:S01]  /*34d0*/  @!PT LDS RZ, [RZ] ;  /* 0x00000000fffff984 */ /* 0x000fe20000000800 */
[----:B------:R2:W-:Y:S06]  /*34e0*/  MEMBAR.ALL.CTA ;  /* 0x0000000000007992 */ /* 0x0005ec0000008000 */
[----:B--2---:R-:W2:Y:S02]  /*34f0*/  FENCE.VIEW.ASYNC.S ;  /* 0x00000000000073c6 */ /* 0x004ea40000000000 */
[----:B--2---:R-:W-:Y:S01]  /*3500*/  SYNCS.ARRIVE.TRANS64.RED.A1T0 RZ, [UR6], RZ ;  /* 0x000000ffffff79a7 */ /* 0x004fe20008100406 */
[----:B-1----:R-:W-:-:S13]  /*3510*/  LOP3.LUT P1, RZ, R6, 0x1, RZ, 0xc0, !PT ;  /* 0x0000000106ff7812 */ /* 0x002fda000782c0ff */
[----:B------:R-:W-:Y:S05]  /*3520*/  @P1 BRA `(.L_x_54) ;  /* 0xfffffffc00981947 */ /* 0x000fea000383ffff */
[----:B------:R-:W-:-:S04]  /*3530*/  SHF.L.U32 R0, R3, 0x1f, RZ ;  /* 0x0000001f03007819 */ /* 0x000fc800000006ff */
[----:B------:R-:W1:Y:S02]  /*3540*/  SYNCS.PHASECHK.TRANS64 P0, [UR45+0x168], R0 ;  /* 0x00016800ff0075a7 */ /* 0x000e64000800102d */
[----:B-1----:R-:W-:Y:S05]  /*3550*/  @P0 EXIT ;  /* 0x000000000000094d */ /* 0x002fea0003800000 */
[----:B------:R-:W-:-:S07]  /*3560*/  MOV R0, UR45 ;  /* 0x0000002d00007c02 */ /* 0x000fce0008000f00 */
.L_x_55:
[----:B-1----:R-:W-:-:S04]  /*3570*/  SHF.L.U32 R5, R3, 0x1f, RZ ;  /* 0x0000001f03057819 */ /* 0x002fc800000006ff */
[----:B------:R1:W2:Y:S03]  /*3580*/  SYNCS.PHASECHK.TRANS64.TRYWAIT P0, [R0+URZ+0x168], R5 ;  /* 0x00016805000075a7 */ /* 0x0002a600080011ff */
[----:B--2---:R-:W-:Y:S05]  /*3590*/  @!P0 NANOSLEEP.SYNCS 0x989680 ;  /* 0x009896800000895d */ /* 0x004fea0003900000 */
[----:B------:R-:W2:Y:S02]  /*35a0*/  @!P0 SYNCS.PHASECHK.TRANS64 P0, [R0+URZ+0x168], R5 ;  /* 0x00016805000085a7 */ /* 0x000ea400080010ff */
[----:B--2---:R-:W-:Y:S05]  /*35b0*/  @P0 EXIT ;  /* 0x000000000000094d */ /* 0x004fea0003800000 */
[----:B------:R-:W-:Y:S05]  /*35c0*/  BRA `(.L_x_55) ;  /* 0xfffffffc00e87947 */ /* 0x000fea000383ffff */
.L_x_51:
[----:B------:R-:W-:-:S09]  /*35d0*/  UISETP.NE.AND UP1, UPT, UR8, URZ, UPT ;  /* 0x000000ff0800728c */ /* 0x000fd2000bf25270 */
[----:B------:R-:W-:Y:S05]  /*35e0*/  BRA.U UP1, `(.L_x_56) ;  /* 0x0000000d013c7547 */ /* 0x000fea000b800000 */
[----:B------:R-:W-:Y:S01]  /*35f0*/  UMOV UR4, 0x40 ;  /* 0x0000004000047882 */ /* 0x000fe20000000000 */
[----:B------:R-:W-:Y:S01]  /*3600*/  NOP ;  /* 0x0000000000007918 */ /* 0x000fe20000000000 */
[----:B------:R-:W-:Y:S01]  /*3610*/  ULEA UR4, UR45, UR4, 0x18 ;  /* 0x000000042d047291 */ /* 0x000fe2000f8ec0ff */
[----:B------:R-:W-:Y:S02]  /*3620*/  UMOV UR5, 0x400 ;  /* 0x0000040000057882 */ /* 0x000fe40000000000 */
[----:B------:R-:W-:-:S06]  /*3630*/  ULEA UR45, UR45, UR5, 0x18 ;  /* 0x000000052d2d7291 */ /* 0x000fcc000f8ec0ff */
[----:B------:R-:W1:Y:S02]  /*3640*/  LDS.U8 R0, [UR4+0x1c] ;  /* 0x00001c04ff007984 */ /* 0x000e640008000000 */
[----:B-1----:R-:W-:-:S13]  /*3650*/  ISETP.NE.AND P0, PT, R0, RZ, PT ;  /* 0x000000ff0000720c */ /* 0x002fda0003f05270 */
[----:B------:R-:W-:Y:S05]  /*3660*/  @P0 BRA `(.L_x_57) ;  /* 0x0000000000580947 */ /* 0x000fea0003800000 */
[----:B------:R-:W-:-:S13]  /*3670*/  ELECT P0, URZ, PT ;  /* 0x0000000000ff782f */ /* 0x000fda0003800000 */
[----:B------:R-:W-:Y:S05]  /*3680*/  @!P0 BRA `(.L_x_58) ;  /* 0x0000000000608947 */ /* 0x000fea0003800000 */
[----:B------:R-:W-:Y:S01]  /*3690*/  UMOV UR5, 0x10 ;  /* 0x0000001000057882 */ /* 0x000fe20000000000 */
[----:B------:R-:W-:Y:S01]  /*36a0*/  HFMA2 R0, -RZ, RZ, 0, 5.9604644775390625e-08 ;  /* 0x00000001ff007431 */ /* 0x000fe200000001ff */
[----:B------:R-:W-:-:S03]  /*36b0*/  MOV R2, 0xffff ;  /* 0x0000ffff00027802 */ /* 0x000fc60000000f00 */
[----:B------:R-:W-:Y:S04]  /*36c0*/  DEPBAR.LE SB1, 0x36 ;  /* 0x00009d800000791a */ /* 0x000fe80000000000 */
[----:B------:R-:W1:Y:S02]  /*36d0*/  UTCATOMSWS.FIND_AND_SET.ALIGN UP0, UR5, UR5 ;  /* 0x00000005000575e3 */ /* 0x000e640008000800 */
[----:B-1----:R-:W-:Y:S01]  /*36e0*/  MOV R3, UR5 ;  /* 0x0000000500037c02 */ /* 0x002fe20008000f00 */
[----:B------:R-:W-:Y:S06]  /*36f0*/  BRA.U UP0, `(.L_x_59) ;  /* 0x0000000100187547 */ /* 0x000fec000b800000 */
.L_x_60:
[----:B------:R-:W-:Y:S05]  /*3700*/  NANOSLEEP 0x64 ;  /* 0x000000640000795d */ /* 0x000fea0003800000 */
[----:B------:R-:W-:-:S05]  /*3710*/  UMOV UR5, 0x10 ;  /* 0x0000001000057882 */ /* 0x000fca0000000000 */
[----:B------:R-:W-:Y:S04]  /*3720*/  DEPBAR.LE SB1, 0x36 ;  /* 0x00009d800000791a */ /* 0x000fe80000000000 */
[----:B------:R-:W1:Y:S02]  /*3730*/  UTCATOMSWS.FIND_AND_SET.ALIGN UP0, UR5, UR5 ;  /* 0x00000005000575e3 */ /* 0x000e640008000800 */
[----:B-1----:R-:W-:Y:S01]  /*3740*/  MOV R3, UR5 ;  /* 0x0000000500037c02 */ /* 0x002fe20008000f00 */
[----:B------:R-:W-:Y:S05]  /*3750*/  BRA.U !UP0, `(.L_x_60) ;  /* 0xfffffffd08e87547 */ /* 0x000fea000b83ffff */
.L_x_59:
[-C--:B------:R-:W-:Y:S02]  /*3760*/  SHF.L.U32 R2, R2, R3.reuse, RZ ;  /* 0x0000000302027219 */ /* 0x080fe400000006ff */
[----:B------:R-:W-:Y:S01]  /*3770*/  SHF.L.U32 R0, R0, R3, RZ ;  /* 0x0000000300007219 */ /* 0x000fe200000006ff */
[----:B------:R-:W-:Y:S02]  /*3780*/  IMAD.SHL.U32 R3, R3, 0x20, RZ ;  /* 0x0000002003037824 */ /* 0x000fe400078e00ff */
[----:B------:R1:W-:Y:S04]  /*3790*/  ATOMS.OR RZ, [UR4+0x14], R2 ;  /* 0x00001402ffff798c */ /* 0x0003e8000b000004 */
[----:B------:R1:W-:Y:S04]  /*37a0*/  ATOMS.OR RZ, [UR4+0x18], R0 ;  /* 0x00001800ffff798c */ /* 0x0003e8000b000004 */
[----:B------:R1:W-:Y:S01]  /*37b0*/  STS [UR45+0x1b0], R3 ;  /* 0x0001b003ff007988 */ /* 0x0003e2000800082d */
[----:B------:R-:W-:Y:S05]  /*37c0*/  BRA `(.L_x_58) ;  /* 0x0000000000107947 */ /* 0x000fea0003800000 */
.L_x_57:
[----:B------:R-:W-:Y:S02]  /*37d0*/  MOV R0, 0xffffffff ;  /* 0xffffffff00007802 */ /* 0x000fe40000000f00 */
[----:B------:R-:W-:-:S03]  /*37e0*/  MOV R2, 0x3810 ;  /* 0x0000381000027802 */ /* 0x000fc60000000f00 */
[----:B------:R1:W-:Y:S04]  /*37f0*/  STS [UR45+0x1b0], R0 ;  /* 0x0001b000ff007988 */ /* 0x0003e8000800082d */
[----:B-1-3-5:R-:W-:Y:S05]  /*3800*/  CALL.REL.NOINC `($__internal_1_$__cuda_sm10x_tcgen05_guardrail_trap_phase_invalid_during_alloc) ;  /* 0x0000006000207944 */ /* 0x02afea0003c00000 */
.L_x_58:
[----:B------:R-:W-:Y:S05]  /*3810*/  WARPSYNC.ALL ;  /* 0x0000000000007948 */ /* 0x000fea0003800000 */
[----:B------:R-:W2:Y:S01]  /*3820*/  S2UR UR6, SR_CgaCtaId ;  /* 0x00000000000679c3 */ /* 0x000ea20000008800 */
[----:B------:R-:W-:Y:S01]  /*3830*/  UMOV UR4, 0x400 ;  /* 0x0000040000047882 */ /* 0x000fe20000000000 */
[----:B------:R-:W-:-:S06]  /*3840*/  NOP ;  /* 0x0000000000007918 */ /* 0x000fcc0000000000 */
[----:B------:R-:W-:Y:S06]  /*3850*/  BAR.ARV 0x6, 0xa0 ;  /* 0x0182800000007b1d */ /* 0x000fec0000002000 */
[----:B------:R-:W-:Y:S01]  /*3860*/  IMAD.MOV.U32 R8, RZ, RZ, 0x1 ;  /* 0x00000001ff087424 */ /* 0x000fe200078e00ff */
[----:B------:R-:W-:Y:S01]  /*3870*/  UMOV UR15, URZ ;  /* 0x000000ff000f7c82 */ /* 0x000fe20008000000 */
[----:B------:R-:W-:Y:S01]  /*3880*/  UMOV UR14, URZ ;  /* 0x000000ff000e7c82 */ /* 0x000fe20008000000 */
[----:B------:R-:W-:Y:S01]  /*3890*/  UMOV UR20, 0x0 ;  /* 0x0000000000147882 */ /* 0x000fe20000000000 */
[----:B------:R-:W-:Y:S01]  /*38a0*/  UMOV UR21, 0x4200490 ;  /* 0x0420049000157882 */ /* 0x000fe20000000000 */
[----:B------:R-:W-:Y:S01]  /*38b0*/  UMOV UR18, 0x0 ;  /* 0x0000000000127882 */ /* 0x000fe20000000000 */
[----:B------:R-:W-:Y:S01]  /*38c0*/  UMOV UR19, 0x4200490 ;  /* 0x0420049000137882 */ /* 0x000fe20000000000 */
[----:B--2---:R-:W-:Y:S01]  /*38d0*/  ULEA UR6, UR6, UR4, 0x18 ;  /* 0x0000000406067291 */ /* 0x004fe2000f8ec0ff */
[----:B------:R-:W2:Y:S03]  /*38e0*/  LDCU.64 UR4, c[0x0][0x388] ;  /* 0x00007100ff0477ac */ /* 0x000ea60008000a00 */
[----:B------:R-:W-:-:S02]  /*38f0*/  UIADD3 UR9, UPT, UPT, UR6, 0x4400, URZ ;  /* 0x0000440006097890 */ /* 0x000fc4000fffe0ff */
[----:B------:R-:W-:-:S03]  /*3900*/  UIADD3 UR10, UPT, UPT, UR6, 0x15400, URZ ;  /* 0x00015400060a7890 */ /* 0x000fc6000fffe0ff */
[----:B------:R-:W1:Y:S01]  /*3910*/  LDS R9, [UR6+0x1b0] ;  /* 0x0001b006ff097984 */ /* 0x000e620008000800 */
[----:B------:R-:W-:Y:S02]  /*3920*/  USHF.R.U32.HI UR9, URZ, 0x4, UR9 ;  /* 0x00000004ff097899 */ /* 0x000fe40008011609 */
[----:B------:R-:W-:Y:S02]  /*3930*/  USHF.R.U32.HI UR10, URZ, 0x4, UR10 ;  /* 0x00000004ff0a7899 */ /* 0x000fe4000801160a */
[----:B------:R-:W-:Y:S02]  /*3940*/  ULOP3.LUT UR9, UR9, 0x3fff, URZ, 0xc0, !UPT ;  /* 0x00003fff09097892 */ /* 0x000fe4000f8ec0ff */
[----:B------:R-:W-:Y:S02]  /*3950*/  ULOP3.LUT UR10, UR10, 0x3fff, URZ, 0xc0, !UPT ;  /* 0x00003fff0a0a7892 */ /* 0x000fe4000f8ec0ff */
[----:B------:R-:W-:Y:S02]  /*3960*/  ULOP3.LUT UR9, UR9, 0x10000, URZ, 0xfc, !UPT ;  /* 0x0001000009097892 */ /* 0x000fe4000f8efcff */
[----:B--2---:R-:W-:-:S02]  /*3970*/  UIADD3 UR4, UPT, UPT, UR4, 0x1f, URZ ;  /* 0x0000001f04047890 */ /* 0x004fc4000fffe0ff */
[----:B------:R-:W-:Y:S02]  /*3980*/  ULOP3.LUT UR10, UR10, 0x10000, URZ, 0xfc, !UPT ;  /* 0x000100000a0a7892 */ /* 0x000fe4000f8efcff */
[----:B------:R-:W-:-:S04]  /*3990*/  USHF.R.S32.HI UR7, URZ, 0x1f, UR4 ;  /* 0x0000001fff077899 */ /* 0x000fc80008011404 */
[----:B------:R-:W-:-:S03]  /*39a0*/  ULEA.HI UR7, UR7, UR4, URZ, 0x5 ;  /* 0x0000000407077291 */ /* 0x000fc6000f8f28ff */
[----:B------:R-:W2:Y:S01]  /*39b0*/  LDCU UR4, c[0x0][0x390] ;  /* 0x00007200ff0477ac */ /* 0x000ea20008000800 */
[----:B------:R-:W-:-:S04]  /*39c0*/  USHF.R.S32.HI UR7, URZ, 0x5, UR7 ;  /* 0x00000005ff077899 */ /* 0x000fc80008011407 */
[----:B------:R-:W-:Y:S02]  /*39d0*/  UIMAD UR7, UR7, UR5, URZ ;  /* 0x00000005070772a4 */ /* 0x000fe4000f8e02ff */
[----:B------:R-:W-:-:S04]  /*39e0*/  UIADD3 UR5, UPT, UPT, UR6, 0x168, URZ ;  /* 0x0000016806057890 */ /* 0x000fc8000fffe0ff */
[----:B------:R-:W-:Y:S01]  /*39f0*/  UPRMT UR5, URZ, 0x654, UR5 ;  /* 0x00000654ff057896 */ /* 0x000fe20008000005 */
[C---:B-1----:R-:W-:Y:S01]  /*3a00*/  VIADD R3, R9.reuse, 0x80 ;  /* 0x0000008009037836 */ /* 0x042fe20000000000 */
[----:B------:R-:W-:Y:S01]  /*3a10*/  LOP3.LUT R2, R9, 0xffff, RZ, 0xc0, !PT ;  /* 0x0000ffff09027812 */ /* 0x000fe200078ec0ff */
[----:B--2---:R-:W-:-:S03]  /*3a20*/  UIMAD UR4, UR7, UR4, URZ ;  /* 0x00000004070472a4 */ /* 0x004fc6000f8e02ff */
[----:B------:R-:W-:Y:S01]  /*3a30*/  LOP3.LUT R3, R3, 0xffff, RZ, 0xc0, !PT ;  /* 0x0000ffff03037812 */ /* 0x000fe200078ec0ff */
[----:B------:R-:W-:Y:S02]  /*3a40*/  UIADD3 UR16, UPT, UPT, UR4, -0x1, URZ ;  /* 0xffffffff04107890 */ /* 0x000fe4000fffe0ff */
[----:B------:R-:W-:Y:S02]  /*3a50*/  UISETP.GE.AND UP2, UPT, UR4, 0x1, UPT ;  /* 0x000000010400788c */ /* 0x000fe4000bf46270 */
[----:B------:R1:W-:Y:S02]  /*3a60*/  STL.64 [R1], R2 ;  /* 0x0000000201007387 */ /* 0x0003e40000100a00 */
[----:B-1----:R-:W-:-:S07]  /*3a70*/  CS2R R2, SRZ ;  /* 0x0000000000027805 */ /* 0x002fce000001ff00 */
.L_x_67:
[----:B-1----:R-:W-:-:S04]  /*3a80*/  SHF.L.U32 R5, R3, 0x1f, RZ ;  /* 0x0000001f03057819 */ /* 0x002fc800000006ff */
[----:B------:R-:W1:Y:S02]  /*3a90*/  SYNCS.PHASECHK.TRANS64.TRYWAIT P0, [UR6+0x160], R5 ;  /* 0x00016005ff0075a7 */ /* 0x000e640008001106 */
[----:B-12---:R-:W-:Y:S05]  /*3aa0*/  @!P0 BRA `(.L_x_61) ;  /* 0x00000054009c8947 */ /* 0x006fea0003800000 */
.L_x_178:
[----:B-1----:R-:W1:Y:S01]  /*3ab0*/  LDS.128 R4, [UR6+0x1a0] ;  /* 0x0001a006ff047984 */ /* 0x002e620008000c00 */
[----:B------:R-:W-:Y:S01]  /*3ac0*/  ULEA UR8, UR15, UR6, 0x3 ;  /* 0x000000060f087291 */ /* 0x000fe2000f8e18ff */
[----:B------:R-:W-:Y:S01]  /*3ad0*/  SHF.L.U32 R0, R8, 0x1f, RZ ;  /* 0x0000001f08007819 */ /* 0x000fe200000006ff */
[----:B------:R-:W-:Y:S01]  /*3ae0*/  @!PT LDS RZ, [RZ] ;  /* 0x00000000fffff984 */ /* 0x000fe20000000800 */
[----:B------:R-:W-:Y:S01]  /*3af0*/  @!PT LDS RZ, [RZ] ;  /* 0x00000000fffff984 */ /* 0x000fe20000000800 */
[----:B------:R-:W-:Y:S01]  /*3b00*/  @!PT LDS RZ, [RZ] ;  /* 0x00000000fffff984 */ /* 0x000fe20000000800 */
[----:B------:R-:W-:Y:S01]  /*3b10*/  @!PT LDS RZ, [RZ] ;  /* 0x00000000fffff984 */ /* 0x000fe20000000800 */
[----:B------:R2:W-:Y:S06]  /*3b20*/  MEMBAR.ALL.CTA ;  /* 0x0000000000007992 */ /* 0x0005ec0000008000 */
[----:B--2---:R-:W2:Y:S02]  /*3b30*/  FENCE.VIEW.ASYNC.S ;  /* 0x00000000000073c6 */ /* 0x004ea40000000000 */
[----:B--2---:R-:W-:Y:S01]  /*3b40*/  SYNCS.ARRIVE.TRANS64.RED.A1T0 RZ, [UR5], RZ ;  /* 0x000000ffffff79a7 */ /* 0x004fe20008100405 */
[----:B------:R-:W2:Y:S01]  /*3b50*/  SYNCS.PHASECHK.TRANS64.TRYWAIT P0, [UR8+0x180], R0 ;  /* 0x00018000ff0075a7 */ /* 0x000ea20008001108 */
[----:B-1----:R-:W-:Y:S01]  /*3b60*/  LOP3.LUT P2, RZ, R6, 0x1, RZ, 0xc0, !PT ;  /* 0x0000000106ff7812 */ /* 0x002fe2000784c0ff */
[----:B--2---:R-:W-:-:S12]  /*3b70*/  @!P0 BRA `(.L_x_62) ;  /* 0x0000005400808947 */ /* 0x004fd80003800000 */
.L_x_180:
[----:B------:R-:W-:Y:S05]  /*3b80*/  BRA.U !UP2, `(.L_x_63) ;  /* 0x000000010ac47547 */ /* 0x000fea000b800000 */
[----:B-1----:R-:W-:Y:S01]  /*3b90*/  IMAD.U32 R0, RZ, RZ, UR15 ;  /* 0x0000000fff007e24 */ /* 0x002fe2000f8e00ff */
[----:B------:R-:W-:-:S04]  /*3ba0*/  ULEA UR4, UR14, UR6, 0x3 ;  /* 0x000000060e047291 */ /* 0x000fc8000f8e18ff */
[----:B------:R-:W-:Y:S02]  /*3bb0*/  LEA R4, R0, R1, 0x2 ;  /* 0x0000000100047211 */ /* 0x000fe400078e10ff */
[----:B------:R-:W-:-:S04]  /*3bc0*/  SHF.L.U32 R0, R2, 0x1f, RZ ;  /* 0x0000001f02007819 */ /* 0x000fc800000006ff */
[----:B------:R-:W5:Y:S01]  /*3bd0*/  LDL R4, [R4] ;  /* 0x0000000004047983 */ /* 0x000f620000100800 */
[----:B------:R1:W2:Y:S01]  /*3be0*/  SYNCS.PHASECHK.TRANS64.TRYWAIT P1, [UR4], R0 ;  /* 0x00000000ff0075a7 */ /* 0x0002a20008021104 */
[----:B------:R-:W-:Y:S01]  /*3bf0*/  UPLOP3.LUT UP3, UPT, UPT, UPT, UPT, 0x40, 0x4 ;  /* 0x000000000004789c */ /* 0x000fe20003f6e870 */
[----:B------:R-:W-:Y:S01]  /*3c00*/  UMOV UR13, UR16 ;  /* 0x00000010000d7c82 */ /* 0x000fe20008000000 */
[----:B------:R-:W-:-:S09]  /*3c10*/  UMOV UR12, UR14 ;  /* 0x0000000e000c7c82 */ /* 0x000fd20008000000 */
.L_x_66:
[----:B------:R-:W-:Y:S01]  /*3c20*/  ULEA UR7, UR12, UR6, 0x3 ;  /* 0x000000060c077291 */ /* 0x000fe2000f8e18ff */
[----:B-12-4-:R-:W-:Y:S11]  /*3c30*/  @P1 BRA `(.L_x_64) ;  /* 0x00000000000c1947 */ /* 0x016ff60003800000 */
[----:B------:R-:W-:Y:S04]  /*3c40*/  SHF.L.U32 R5, R2, 0x1f, RZ ;  /* 0x0000001f02057819 */ /* 0x000fe800000006ff */
[----:B------:R-:W2:Y:S02]  /*3c50*/  SYNCS.PHASECHK.TRANS64.TRYWAIT P0, [UR7], R5 ;  /* 0x00000005ff0075a7 */ /* 0x000ea40008001107 */
[----:B--2---:R-:W-:Y:S05]  /*3c60*/  @!P0 BRA `(.L_x_65) ;  /* 0x00000054005c8947 */ /* 0x004fea0003800000 */
.L_x_64:
[----:B------:R-:W-:Y:S01]  /*3c70*/  UISETP.NE.AND UP0, UPT, UR13, URZ, UPT ;  /* 0x000000ff0d00728c */ /* 0x000fe2000bf05270 */
[----:B------:R-:W-:Y:S01]  /*3c80*/  PLOP3.LUT P1, PT, PT, PT, PT, 0x80, 0x8 ;  /* 0x000000000008781c */ /* 0x000fe20003f2f070 */
[----:B------:R-:W-:Y:S02]  /*3c90*/  UIADD3 UR14, UPT, UPT, UR12, 0x1, URZ ;  /* 0x000000010c0e7890 */ /* 0x000fe4000fffe0ff */
[----:B------:R-:W-:Y:S02]  /*3ca0*/  ULEA UR22, UR12, UR10, 0x9 ;  /* 0x0000000a0c167291 */ /* 0x000fe4000f8e48ff */
[----:B------:R-:W-:Y:S01]  /*3cb0*/  UISETP.NE.AND UP1, UPT, UR14, 0x11, UPT ;  /* 0x000000110e00788c */ /* 0x000fe2000bf25270 */
[----:B------:R-:W-:Y:S01]  /*3cc0*/  PLOP3.LUT P0, PT, PT, PT, UP0, 0x80, 0x8 ;  /* 0x000000000008781c */ /* 0x000fe20003f0f008 */
[----:B------:R-:W-:Y:S02]  /*3cd0*/  ULEA UR24, UR12, UR9, 0x8 ;  /* 0x000000090c187291 */ /* 0x000fe4000f8e40ff */
[----:B------:R-:W-:Y:S02]  /*3ce0*/  USEL UR11, URZ, 0x1, UP1 ;  /* 0x00000001ff0b7887 */ /* 0x000fe40008800000 */
[----:B------:R-:W-:Y:S02]  /*3cf0*/  USEL UR14, UR14, URZ, UP1 ;  /* 0x000000ff0e0e7287 */ /* 0x000fe40008800000 */
[----:B------:R-:W-:Y:S02]  /*3d00*/  UIADD3 UR26, UPT, UPT, UR22, 0x2, URZ ;  /* 0x00000002161a7890 */ /* 0x000fe4000fffe0ff */
[----:B------:R-:W-:Y:S01]  /*3d10*/  @UP0 ULEA UR4, UR14, UR6, 0x3 ;  /* 0x000000060e040291 */ /* 0x000fe2000f8e18ff */
[----:B------:R-:W-:Y:S01]  /*3d20*/  LOP3.LUT R2, R2, UR11, RZ, 0x3c, !PT ;  /* 0x0000000b02027c12 */ /* 0x000fe2000f8e3cff */
[----:B------:R-:W-:Y:S02]  /*3d30*/  UIADD3 UR28, UPT, UPT, UR24, 0x2, URZ ;  /* 0x00000002181c7890 */ /* 0x000fe4000fffe0ff */
[----:B------:R-:W-:Y:S01]  /*3d40*/  UIADD3 UR17, UPT, UPT, UR7, 0x88, URZ ;  /* 0x0000008807117890 */ /* 0x000fe2000fffe0ff */
[----:B-1----:R-:W-:Y:S01]  /*3d50*/  @P0 SHF.L.U32 R0, R2, 0x1f, RZ ;  /* 0x0000001f02000819 */ /* 0x002fe200000006ff */
[----:B------:R-:W-:Y:S01]  /*3d60*/  UIADD3 UR7, UPT, UPT, UR13, 0x1, URZ ;  /* 0x000000010d077890 */ /* 0x000fe2000fffe0ff */
[----:B------:R-:W-:Y:S02]  /*3d70*/  UMOV UR23, 0x80004020 ;  /* 0x8000402000177882 */ /* 0x000fe40000000000 */
[----:B------:R4:W1:Y:S01]  /*3d80*/  @P0 SYNCS.PHASECHK.TRANS64.TRYWAIT P1, [UR4], R0 ;  /* 0x00000000ff0005a7 */ /* 0x0008620008021104 */
[----:B------:R-:W-:Y:S11]  /*3d90*/  ELECT P0, URZ, PT ;  /* 0x0000000000ff782f */ /* 0x000ff60003800000 */
[----:B------:R-:W-:Y:S02]  /*3da0*/  @!UPT UIADD3 URZ, UPT, UPT, URZ, URZ, URZ ;  /* 0x000000fffffff290 */ /* 0x000fe4000fffe0ff */
[C---:B-----5:R-:W-:Y:S02]  /*3db0*/  @P0 R2UR.BROADCAST UR11, R4.reuse ;  /* 0x00000000040b02ca */ /* 0x060fe400008e0000 */
[----:B------:R-:W-:Y:S11]  /*3dc0*/  ELECT P0, URZ, PT ;  /* 0x0000000000ff782f */ /* 0x000ff60003800000 */
[----:B------:R-:W-:Y:S02]  /*3dd0*/  @!UPT UIADD3 URZ, UPT, UPT, URZ, URZ, URZ ;  /* 0x000000fffffff290 */ /* 0x000fe4000fffe0ff */
[----:B------:R-:W-:Y:S01]  /*3de0*/  @P0 R2UR.BROADCAST UR4, R4 ;  /* 0x00000000040402ca */ /* 0x000fe200008e0000 */
[----:B------:R-:W-:Y:S02]  /*3df0*/  UISETP.GT.U32.AND UP0, UPT, UR7, 0x1, UPT ;  /* 0x000000010700788c */ /* 0x000fe4000bf04070 */
[----:B------:R-:W-:Y:S01]  /*3e00*/  UIADD3 UR13, UPT, UPT, UR13, -0x1, URZ ;  /* 0xffffffff0d0d7890 */ /* 0x000fe2000fffe0ff */
[----:B------:R-:W-:Y:S01]  /*3e10*/  UMOV UR25, 0x80004020 ;  /* 0x8000402000197882 */ /* 0x000fe20000000000 */
[----:B------:R-:W-:Y:S01]  /*3e20*/  UMOV UR27, 0x80004020 ;  /* 0x80004020001b7882 */ /* 0x000fe20000000000 */
[----:B------:R-:W-:Y:S01]  /*3e30*/  UMOV UR29, 0x80004020 ;  /* 0x80004020001d7882 */ /* 0x000fe20000000000 */
[----:B------:R-:W-:Y:S01]  /*3e40*/  UMOV UR12, UR14 ;  /* 0x0000000e000c7c82 */ /* 0x000fe20008000000 */
[----:B------:R4:W-:Y:S01]  /*3e50*/  UTCHMMA gdesc[UR24], gdesc[UR22], tmem[UR11], tmem[UR20], idesc[UR21], UP3 ;  /* 0x00ff1416180075ea */ /* 0x0009e2000980000b */
[----:B------:R-:W-:Y:S04]  /*3e60*/  UPLOP3.LUT UP3, UPT, UPT, UPT, UPT, 0x80, 0x8 ;  /* 0x000000000008789c */ /* 0x000fe80003f6f070 */
[----:B------:R4:W-:Y:S01]  /*3e70*/  UTCHMMA gdesc[UR28], gdesc[UR26], tmem[UR4], tmem[UR18], idesc[UR19], UPT ;  /* 0x00ff121a1c0075ea */ /* 0x0009e2000b800004 */
[----:B------:R4:W-:Y:S01]  /*3e80*/  UTCBAR [UR17], URZ ;  /* 0x000000ff110073e9 */ /* 0x0009e200080000ff */
[----:B------:R-:W-:Y:S05]  /*3e90*/  BRA.U UP0, `(.L_x_66) ;  /* 0xfffffffd00607547 */ /* 0x000fea000b83ffff */
.L_x_63:
[----:B------:R-:W-:Y:S01]  /*3ea0*/  UIADD3 UR15, UPT, UPT, UR15, 0x1, URZ ;  /* 0x000000010f0f7890 */ /* 0x000fe2000fffe0ff */
[----:B------:R-:W-:Y:S01]  /*3eb0*/  LOP3.LUT R3, R3, 0x1, RZ, 0x3c, !PT ;  /* 0x0000000103037812 */ /* 0x000fe200078e3cff */
[----:B------:R-:W-:Y:S02]  /*3ec0*/  UIADD3 UR8, UPT, UPT, UR8, 0x170, URZ ;  /* 0x0000017008087890 */ /* 0x000fe4000fffe0ff */
[----:B------:R-:W-:-:S04]  /*3ed0*/  UISETP.NE.AND UP0, UPT, UR15, 0x2, UPT ;  /* 0x000000020f00788c */ /* 0x000fc8000bf05270 */
[----:B----4-:R-:W-:Y:S02]  /*3ee0*/  USEL UR4, URZ, 0x1, UP0 ;  /* 0x00000001ff047887 */ /* 0x010fe40008000000 */
[----:B------:R-:W-:Y:S01]  /*3ef0*/  USEL UR15, UR15, URZ, UP0 ;  /* 0x000000ff0f0f7287 */ /* 0x000fe20008000000 */
[----:B------:R2:W-:Y:S03]  /*3f00*/  UTCBAR [UR8], URZ ;  /* 0x000000ff080073e9 */ /* 0x0005e600080000ff */
[----:B------:R-:W-:Y:S01]  /*3f10*/  LOP3.LUT R8, R8, UR4, RZ, 0x3c, !PT ;  /* 0x0000000408087c12 */ /* 0x000fe2000f8e3cff */
[----:B------:R-:W-:Y:S07]  /*3f20*/  @P2 BRA `(.L_x_67) ;  /* 0xfffffff800d42947 */ /* 0x000fee000383ffff */
[----:B------:R-:W4:Y:S01]  /*3f30*/  S2UR UR4, SR_CgaCtaId ;  /* 0x00000000000479c3 */ /* 0x000f220000008800 */
[----:B------:R-:W-:Y:S01]  /*3f40*/  ELECT P0, URZ, PT ;  /* 0x0000000000ff782f */ /* 0x000fe20003800000 */
[----:B-1----:R-:W-:Y:S01]  /*3f50*/  IMAD.MOV.U32 R0, RZ, RZ, 0x1 ;  /* 0x00000001ff007424 */ /* 0x002fe200078e00ff */
[----:B------:R-:W-:Y:S01]  /*3f60*/  UIADD3 UR6, UPT, UPT, UR6, 0x180, URZ ;  /* 0x0000018006067890 */ /* 0x000fe2000fffe0ff */
[----:B------:R-:W-:Y:S01]  /*3f70*/  SHF.L.U32 R3, R8, 0x1f, RZ ;  /* 0x0000001f08037819 */ /* 0x000fe200000006ff */
[----:B------:R-:W-:-:S03]  /*3f80*/  UMOV UR5, 0x40 ;  /* 0x0000004000057882 */ /* 0x000fc60000000000 */
[----:B------:R-:W-:Y:S01]  /*3f90*/  UVIRTCOUNT.DEALLOC.SMPOOL 0x80 ;  /* 0x000000800000784c */ /* 0x000fe20000000000 */
[----:B----4-:R-:W-:Y:S02]  /*3fa0*/  ULEA UR4, UR4, UR5, 0x18 ;  /* 0x0000000504047291 */ /* 0x010fe4000f8ec0ff */
[----:B------:R-:W-:-:S07]  /*3fb0*/  ULEA UR5, UR15, UR6, 0x3 ;  /* 0x000000060f057291 */ /* 0x000fce000f8e18ff */
[----:B------:R1:W-:Y:S02]  /*3fc0*/  @P0 STS.U8 [UR4+0x1c], R0 ;  /* 0x00001c00ff000988 */ /* 0x0003e40008000004 */
[----:B------:R-:W4:Y:S02]  /*3fd0*/  SYNCS.PHASECHK.TRANS64.TRYWAIT P0, [UR5], R3 ;  /* 0x00000003ff0075a7 */ /* 0x000f240008001105 */
[----:B-1--4-:R-:W-:Y:S05]  /*3fe0*/  @!P0 BRA `(.L_x_68) ;  /* 0x0000005000948947 */ /* 0x012fea0003800000 */
.L_x_183:
[----:B------:R-:W-:-:S04]  /*3ff0*/  UIADD3 UR7, UPT, UPT, UR15, 0x1, URZ ;  /* 0x000000010f077890 */ /* 0x000fc8000fffe0ff */
[----:B------:R-:W-:-:S04]  /*4000*/  UISETP.NE.AND UP0, UPT, UR7, 0x2, UPT ;  /* 0x000000020700788c */ /* 0x000fc8000bf05270 */
[----:B------:R-:W-:Y:S02]  /*4010*/  USEL UR5, URZ, 0x1, UP0 ;  /* 0x00000001ff057887 */ /* 0x000fe40008000000 */
[----:B------:R-:W-:-:S04]  /*4020*/  USEL UR7, UR7, URZ, UP0 ;  /* 0x000000ff07077287 */ /* 0x000fc80008000000 */
[----:B------:R-:W-:Y:S01]  /*4030*/  ULEA UR7, UR7, UR6, 0x3 ;  /* 0x0000000607077291 */ /* 0x000fe2000f8e18ff */
[----:B-1----:R-:W-:-:S04]  /*4040*/  LOP3.LUT R3, R8, UR5, RZ, 0x3c, !PT ;  /* 0x0000000508037c12 */ /* 0x002fc8000f8e3cff */
[----:B------:R-:W-:-:S04]  /*4050*/  SHF.L.U32 R3, R3, 0x1f, RZ ;  /* 0x0000001f03037819 */ /* 0x000fc800000006ff */
[----:B------:R-:W1:Y:S02]  /*4060*/  SYNCS.PHASECHK.TRANS64.TRYWAIT P0, [UR7], R3 ;  /* 0x00000003ff0075a7 */ /* 0x000e640008001107 */
[----:B-1----:R-:W-:Y:S05]  /*4070*/  @!P0 BRA `(.L_x_69) ;  /* 0x0000005000888947 */ /* 0x002fea0003800000 */
.L_x_185:
[----:B------:R-:W-:Y:S01]  /*4080*/  NOP ;  /* 0x0000000000007918 */ /* 0x000fe20000000000 */
[----:B-1----:R-:W1:Y:S01]  /*4090*/  LDS R0, [UR4+0x14] ;  /* 0x00001404ff007984 */ /* 0x002e620008000800 */
[----:B------:R-:W-:Y:S01]  /*40a0*/  LOP3.LUT R2, R9, 0xffff, RZ, 0xc0, !PT ;  /* 0x0000ffff09027812 */ /* 0x000fe200078ec0ff */
[----:B------:R-:W-:Y:S02]  /*40b0*/  IMAD.MOV.U32 R3, RZ, RZ, 0xffff ;  /* 0x0000ffffff037424 */ /* 0x000fe400078e00ff */
[----:B------:R-:W-:Y:S01]  /*40c0*/  IMAD.MOV.U32 R5, RZ, RZ, 0x1 ;  /* 0x00000001ff057424 */ /* 0x000fe200078e00ff */
[----:B------:R-:W-:-:S04]  /*40d0*/  SHF.R.U32.HI R2, RZ, 0x5, R2 ;  /* 0x00000005ff027819 */ /* 0x000fc80000011602 */
[-C--:B------:R-:W-:Y:S02]  /*40e0*/  SHF.L.U32 R3, R3, R2.reuse, RZ ;  /* 0x0000000203037219 */ /* 0x080fe400000006ff */
[----:B------:R-:W-:Y:S02]  /*40f0*/  SHF.L.U32 R5, R5, R2, RZ ;  /* 0x0000000205057219 */ /* 0x000fe400000006ff */
[----:B-1----:R-:W-:-:S04]  /*4100*/  LOP3.LUT R0, R0, R3, RZ, 0xc0, !PT ;  /* 0x0000000300007212 */ /* 0x002fc800078ec0ff */
[----:B------:R-:W-:-:S13]  /*4110*/  ISETP.NE.AND P0, PT, R0, R3, PT ;  /* 0x000000030000720c */ /* 0x000fda0003f05270 */
[----:B------:R-:W-:Y:S05]  /*4120*/  @P0 BRA `(.L_x_70) ;  /* 0x00000000005c0947 */ /* 0x000fea0003800000 */
[----:B------:R-:W1:Y:S02]  /*4130*/  LDS R0, [UR4+0x18] ;  /* 0x00001804ff007984 */ /* 0x000e640008000800 */
[----:B-1----:R-:W-:-:S04]  /*4140*/  LOP3.LUT R0, R0, R5, RZ, 0xc0, !PT ;  /* 0x0000000500007212 */ /* 0x002fc800078ec0ff */
[----:B------:R-:W-:-:S13]  /*4150*/  ISETP.NE.AND P0, PT, R0, R5, PT ;  /* 0x000000050000720c */ /* 0x000fda0003f05270 */
[----:B------:R-:W-:Y:S05]  /*4160*/  @P0 BRA `(.L_x_71) ;  /* 0x0000000000400947 */ /* 0x000fea0003800000 */
[----:B--2---:R-:W-:Y:S01]  /*4170*/  R2UR UR8, R3 ;  /* 0x00000000030872ca */ /* 0x004fe200000e0000 */
[----:B------:R-:W1:Y:S01]  /*4180*/  S2R R2, SR_LANEID ;  /* 0x0000000000027919 */ /* 0x000e620000000000 */
[----:B------:R-:W-:Y:S01]  /*4190*/  LOP3.LUT R5, RZ, R5, RZ, 0x33, !PT ;  /* 0x00000005ff057212 */ /* 0x000fe200078e33ff */
[----:B------:R-:W-:Y:S02]  /*41a0*/  VOTEU.ANY UR7, UPT, PT ;  /* 0x0000000000077886 */ /* 0x000fe400038e0100 */
[----:B------:R-:W-:Y:S01]  /*41b0*/  UFLO.U32 UR7, UR7 ;  /* 0x00000007000772bd */ /* 0x000fe200080e0000 */
[----:B------:R-:W2:Y:S07]  /*41c0*/  REDUX UR5, R5 ;  /* 0x00000000050573c4 */ /* 0x000eae0000000000 */
[----:B------:R-:W-:-:S06]  /*41d0*/  ULOP3.LUT UR8, URZ, UR8, URZ, 0x33, !UPT ;  /* 0x00000008ff087292 */ /* 0x000fcc000f8e33ff */
[----:B------:R-:W-:-:S04]  /*41e0*/  IMAD.U32 R0, RZ, RZ, UR8 ;  /* 0x00000008ff007e24 */ /* 0x000fc8000f8e00ff */
[----:B------:R-:W4:Y:S02]  /*41f0*/  REDUX UR6, R0 ;  /* 0x00000000000673c4 */ /* 0x000f240000000000 */
[----:B------:R1:W-:Y:S02]  /*4200*/  UTCATOMSWS.AND URZ, UR8 ;  /* 0x0000000800ff79e3 */ /* 0x0003e40008000000 */
[----:B-1----:R-:W-:Y:S01]  /*4210*/  ISETP.EQ.U32.AND P0, PT, R2, UR7, PT ;  /* 0x0000000702007c0c */ /* 0x002fe2000bf02070 */
[----:B--2---:R-:W-:Y:S02]  /*4220*/  IMAD.U32 R2, RZ, RZ, UR5 ;  /* 0x00000005ff027e24 */ /* 0x004fe4000f8e00ff */
[----:B----4-:R-:W-:-:S10]  /*4230*/  IMAD.U32 R3, RZ, RZ, UR6 ;  /* 0x00000006ff037e24 */ /* 0x010fd4000f8e00ff */
[----:B------:R1:W-:Y:S04]  /*4240*/  @P0 ATOMS.AND RZ, [UR4+0x14], R3 ;  /* 0x00001403ffff098c */ /* 0x0003e8000a800004 */
[----:B------:R1:W-:Y:S01]  /*4250*/  @P0 ATOMS.AND RZ, [UR4+0x18], R2 ;  /* 0x00001802ffff098c */ /* 0x0003e2000a800004 */
[----:B------:R-:W-:Y:S05]  /*4260*/  BRA `(.L_x_72) ;  /* 0x0000000000147947 */ /* 0x000fea0003800000 */
.L_x_71:
[----:B------:R-:W-:Y:S02]  /*4270*/  MOV R2, 0x4290 ;  /* 0x0000429000027802 */ /* 0x000fe40000000f00 */
[----:B--23-5:R-:W-:Y:S05]  /*4280*/  CALL.REL.NOINC `($__internal_0_$__cuda_sm10x_tcgen05_guardrail_trap_col_being_dealloced_not_returned_by_alloc) ;  /* 0x0000005400747944 */ /* 0x02cfea0003c00000 */
[----:B------:R-:W-:Y:S05]  /*4290*/  BRA `(.L_x_72) ;  /* 0x0000000000087947 */ /* 0x000fea0003800000 */
.L_x_70:
[----:B------:R-:W-:Y:S02]  /*42a0*/  MOV R2, 0x42c0 ;  /* 0x000042c000027802 */ /* 0x000fe40000000f00 */
[----:B--23-5:R-:W-:Y:S05]  /*42b0*/  CALL.REL.NOINC `($__internal_2_$__cuda_sm10x_tcgen05_guardrail_trap_unallocated_columns_being_dealloced) ;  /* 0x0000005400807944 */ /* 0x02cfea0003c00000 */
.L_x_72:
[----:B------:R-:W-:Y:S01]  /*42c0*/  NOP ;  /* 0x0000000000007918 */ /* 0x000fe20000000000 */
[----:B------:R-:W-:Y:S05]  /*42d0*/  EXIT ;  /* 0x000000000000794d */ /* 0x000fea0003800000 */
.L_x_56:
[----:B------:R-:W-:-:S09]  /*42e0*/  UISETP.NE.OR UP2, UPT, UR8, 0x3, !UP2 ;  /* 0x000000030800788c */ /* 0x000fd2000d745670 */
[----:B------:R-:W-:Y:S05]  /*42f0*/  BRA.U UP2, `(.L_x_73) ;  /* 0x0000001102607547 */ /* 0x000fea000b800000 */
[----:B-----5:R-:W1:Y:S01]  /*4300*/  LDC.64 R32, c[0x0][0x988] ;  /* 0x00026200ff207b82 */ /* 0x020e620000000a00 */
[----:B------:R-:W2:Y:S01]  /*4310*/  LDCU.64 UR8, c[0x0][0x888] ;  /* 0x00011100ff0877ac */ /* 0x000ea20008000a00 */
[----:B------:R-:W-:Y:S02]  /*4320*/  IMAD.MOV.U32 R36, RZ, RZ, 0x1 ;  /* 0x00000001ff247424 */ /* 0x000fe400078e00ff */
[----:B------:R-:W-:Y:S01]  /*4330*/  IMAD.MOV.U32 R34, RZ, RZ, RZ ;  /* 0x000000ffff227224 */ /* 0x000fe200078e00ff */
[----:B------:R-:W4:Y:S03]  /*4340*/  LDCU.64 UR4, c[0x0][0x890] ;  /* 0x00011200ff0477ac */ /* 0x000f260008000a00 */
[----:B------:R-:W3:Y:S01]  /*4350*/  LDC.64 R24, c[0x0][0x980] ;  /* 0x00026000ff187b82 */ /* 0x000ee20000000a00 */
[----:B------:R-:W-:Y:S01]  /*4360*/  UMOV UR22, 0x400 ;  /* 0x0000040000167882 */ /* 0x000fe20000000000 */
[----:B------:R-:W-:-:S02]  /*4370*/  UPLOP3.LUT UP1, UPT, UPT, UPT, UPT, 0x40, 0x4 ;  /* 0x000000000004789c */ /* 0x000fc40003f2e870 */
[----:B------:R-:W-:-:S04]  /*4380*/  ULEA UR22, UR45, UR22, 0x18 ;  /* 0x000000162d167291 */ /* 0x000fc8000f8ec0ff */
[----:B------:R-:W3:Y:S01]  /*4390*/  LDC R0, c[0x0][0xb30] ;  /* 0x0002cc00ff007b82 */ /* 0x000ee20000000800 */
[----:B------:R-:W-:Y:S02]  /*43a0*/  UIADD3 UR23, UPT, UPT, UR22, 0x128, URZ ;  /* 0x0000012816177890 */ /* 0x000fe4000fffe0ff */
[----:B------:R-:W-:Y:S02]  /*43b0*/  UIADD3 UR33, UPT, UPT, UR22, 0x110, URZ ;  /* 0x0000011016217890 */ /* 0x000fe4000fffe0ff */
[----:B------:R-:W-:Y:S02]  /*43c0*/  UIADD3 UR25, UPT, UPT, UR22, 0x118, URZ ;  /* 0x0000011816197890 */ /* 0x000fe4000fffe0ff */
[----:B--2---:R-:W-:Y:S01]  /*43d0*/  UISETP.NE.U32.AND UP4, UPT, UR8, URZ, UPT ;  /* 0x000000ff0800728c */ /* 0x004fe2000bf85070 */
[----:B------:R-:W2:Y:S01]  /*43e0*/  LDC R27, c[0x0][0x370] ;  /* 0x0000dc00ff1b7b82 */ /* 0x000ea20000000800 */
[C---:B-1----:R-:W-:Y:S01]  /*43f0*/  ISETP.NE.AND P0, PT, R33.reuse, 0x1, PT ;  /* 0x000000012100780c */ /* 0x042fe20003f05270 */
[----:B----4-:R-:W-:Y:S01]  /*4400*/  UISETP.NE.U32.AND UP5, UPT, UR4, URZ, UPT ;  /* 0x000000ff0400728c */ /* 0x010fe2000bfa5070 */
[----:B------:R-:W-:Y:S01]  /*4410*/  R2UR UR7, R33 ;  /* 0x00000000210772ca */ /* 0x000fe200000e0000 */
[----:B------:R-:W-:Y:S01]  /*4420*/  UIADD3 UR15, UPT, UPT, UR22, 0x168, URZ ;  /* 0x00000168160f7890 */ /* 0x000fe2000fffe0ff */
[----:B------:R-:W-:Y:S01]  /*4430*/  IMAD.MOV.U32 R33, RZ, RZ, 0x1000 ;  /* 0x00001000ff217424 */ /* 0x000fe200078e00ff */
[----:B------:R-:W-:-:S02]  /*4440*/  UIADD3 UR17, UPT, UPT, UR22, 0x120, URZ ;  /* 0x0000012016117890 */ /* 0x000fc4000fffe0ff */
[----:B------:R-:W1:Y:S01]  /*4450*/  LDC R2, c[0x0][0xb0c] ;  /* 0x0002c300ff027b82 */ /* 0x000e620000000800 */
[----:B---3--:R-:W-:Y:S01]  /*4460*/  R2UR UR14, R24 ;  /* 0x00000000180e72ca */ /* 0x008fe200000e0000 */
[----:B------:R-:W-:Y:S02]  /*4470*/  UPRMT UR23, UR45, 0x654, UR23 ;  /* 0x000006542d177896 */ /* 0x000fe40008000017 */
[----:B------:R-:W-:Y:S02]  /*4480*/  UPRMT UR31, UR45, 0x654, UR33 ;  /* 0x000006542d1f7896 */ /* 0x000fe40008000021 */
[----:B------:R-:W-:Y:S02]  /*4490*/  UPRMT UR30, UR45, 0x654, UR25 ;  /* 0x000006542d1e7896 */ /* 0x000fe40008000019 */
[----:B------:R-:W3:Y:S01]  /*44a0*/  LDC R17, c[0x0][0xb20] ;  /* 0x0002c800ff117b82 */ /* 0x000ee20000000800 */
[----:B------:R-:W-:Y:S01]  /*44b0*/  ISETP.NE.AND P1, PT, R0, 0x1, PT ;  /* 0x000000010000780c */ /* 0x000fe20003f25270 */
[----:B------:R-:W-:-:S02]  /*44c0*/  UISETP.NE.AND.EX UP4, UPT, UR9, URZ, UPT, UP4 ;  /* 0x000000ff0900728c */ /* 0x000fc4000bf85340 */
[----:B------:R-:W-:Y:S02]  /*44d0*/  UPRMT UR15, URZ, 0x654, UR15 ;  /* 0x00000654ff0f7896 */ /* 0x000fe4000800000f */
[----:B------:R-:W-:Y:S02]  /*44e0*/  UPRMT UR45, UR45, 0x654, UR17 ;  /* 0x000006542d2d7896 */ /* 0x000fe40008000011 */
[----:B------:R-:W4:Y:S01]  /*44f0*/  LDC.64 R38, c[0x0][0x348] ;  /* 0x0000d200ff267b82 */ /* 0x000f220000000a00 */
[----:B------:R-:W-:Y:S01]  /*4500*/  UISETP.NE.AND.EX UP5, UPT, UR5, URZ, UPT, UP5 ;  /* 0x000000ff0500728c */ /* 0x000fe2000bfa5350 */
[----:B------:R-:W-:-:S06]  /*4510*/  VOTEU.ANY UP3, P0 ;  /* 0x0000000000ff7886 */ /* 0x000fcc0000060100 */
[----:B------:R-:W1:Y:S08]  /*4520*/  LDC.64 R20, c[0x0][0xb10] ;  /* 0x0002c400ff147b82 */ /* 0x000e700000000a00 */
[----:B------:R-:W1:Y:S08]  /*4530*/  LDC.64 R6, c[0x0][0xb18] ;  /* 0x0002c600ff067b82 */ /* 0x000e700000000a00 */
[----:B------:R-:W1:Y:S08]  /*4540*/  LDC.64 R4, c[0x0][0xb28] ;  /* 0x0002ca00ff047b82 */ /* 0x000e700000000a00 */
[----:B------:R-:W1:Y:S08]  /*4550*/  LDC.64 R22, c[0x0][0x990] ;  /* 0x00026400ff167b82 */ /* 0x000e700000000a00 */
[----:B--23--:R-:W1:Y:S02]  /*4560*/  LDC R18, c[0x0][0x374] ;  /* 0x0000dd00ff127b82 */ /* 0x00ce640000000800 */
.L_x_84:
[----:B------:R-:W-:Y:S04]  /*4570*/  SHF.L.U32 R3, R34, 0x1f, RZ ;  /* 0x0000001f22037819 */ /* 0x000fe800000006ff */
[----:B--2---:R-:W2:Y:S02]  /*4580*/  SYNCS.PHASECHK.TRANS64.TRYWAIT P0, [UR22+0x160], R3 ;  /* 0x00016003ff0075a7 */ /* 0x004ea40008001116 */
[----:B--2---:R-:W-:Y:S05]  /*4590*/  @!P0 BRA `(.L_x_74) ;  /* 0x0000004c00588947 */ /* 0x004fea0003800000 */
.L_x_187:
[----:B------:R-:W3:Y:S01]  /*45a0*/  LDS.128 R28, [UR22+0x1a0] ;  /* 0x0001a016ff1c7984 */ /* 0x000ee20008000c00 */
[----:B------:R-:W-:Y:S01]  /*45b0*/  ISETP.GE.AND P0, PT, R26, 0x1, PT ;  /* 0x000000011a00780c */ /* 0x000fe20003f06270 */
[----:B------:R-:W-:Y:S01]  /*45c0*/  @!PT LDS RZ, [RZ] ;  /* 0x00000000fffff984 */ /* 0x000fe20000000800 */
[----:B------:R-:W-:Y:S01]  /*45d0*/  @!PT LDS RZ, [RZ] ;  /* 0x00000000fffff984 */ /* 0x000fe20000000800 */
[----:B------:R-:W-:Y:S01]  /*45e0*/  @!PT LDS RZ, [RZ] ;  /* 0x00000000fffff984 */ /* 0x000fe20000000800 */
[----:B------:R-:W-:Y:S01]  /*45f0*/  @!PT LDS RZ, [RZ] ;  /* 0x00000000fffff984 */ /* 0x000fe20000000800 */
[----:B------:R5:W-:Y:S06]  /*4600*/  MEMBAR.ALL.CTA ;  /* 0x0000000000007992 */ /* 0x000bec0000008000 */
[----:B-----5:R-:W5:Y:S02]  /*4610*/  FENCE.VIEW.ASYNC.S ;  /* 0x00000000000073c6 */ /* 0x020f640000000000 */
[----:B-----5:R-:W-:Y:S01]  /*4620*/  SYNCS.ARRIVE.TRANS64.RED.A1T0 RZ, [UR15], RZ ;  /* 0x000000ffffff79a7 */ /* 0x020fe2000810040f */
[----:B---3--:R-:W-:Y:S11]  /*4630*/  LOP3.LUT P3, RZ, R30, 0x1, RZ, 0xc0, !PT ;  /* 0x000000011eff7812 */ /* 0x008ff6000786c0ff */
[----:B------:R-:W-:Y:S02]  /*4640*/  @!UPT UIADD3 URZ, UPT, UPT, URZ, URZ, URZ ;  /* 0x000000fffffff290 */ /* 0x000fe4000fffe0ff */
[----:B------:R-:W-:Y:S02]  /*4650*/  @P3 MOV R13, R28 ;  /* 0x0000001c000d3202 */ /* 0x000fe40000000f00 */
[----:B------:R-:W-:Y:S01]  /*4660*/  @P3 LOP3.LUT R8, R29, 0xffff, RZ, 0xc0, !PT ;  /* 0x0000ffff1d083812 */ /* 0x000fe200078ec0ff */
[----:B------:R-:W-:Y:S06]  /*4670*/  @!P0 BRA `(.L_x_75) ;  /* 0x0000000000a48947 */ /* 0x000fec0003800000 */
[----:B-1----:R-:W-:Y:S01]  /*4680*/  IMAD.HI.U32 R42, R18, R7, RZ ;  /* 0x00000007122a7227 */ /* 0x002fe200078e00ff */
[----:B------:R-:W-:Y:S02]  /*4690*/  ISETP.NE.AND P0, PT, R6, 0x1, PT ;  /* 0x000000010600780c */ /* 0x000fe40003f05270 */
[----:B------:R-:W-:Y:S01]  /*46a0*/  ISETP.NE.AND P2, PT, R26, 0x1, PT ;  /* 0x000000011a00780c */ /* 0x000fe20003f45270 */
[-C--:B------:R-:W-:Y:S01]  /*46b0*/  IMAD.HI.U32 R40, R27, R20.reuse, RZ ;  /* 0x000000141b287227 */ /* 0x080fe200078e00ff */
[----:B------:R-:W-:Y:S02]  /*46c0*/  SHF.R.U32.HI R37, RZ, R17, R42 ;  /* 0x00000011ff257219 */ /* 0x000fe4000001162a */
[----:B------:R-:W-:Y:S01]  /*46d0*/  ISETP.NE.AND P4, PT, R2, 0x1, PT ;  /* 0x000000010200780c */ /* 0x000fe20003f85270 */
[----:B------:R-:W-:Y:S01]  /*46e0*/  IMAD.HI.U32 R46, R8, R7, RZ ;  /* 0x00000007082e7227 */ /* 0x000fe200078e00ff */
[----:B------:R-:W-:Y:S02]  /*46f0*/  SHF.R.U32.HI R40, RZ, R21, R40 ;  /* 0x00000015ff287219 */ /* 0x000fe40000011628 */
[----:B--2---:R-:W-:Y:S01]  /*4700*/  SEL R3, R18, R37, !P0 ;  /* 0x0000002512037207 */ /* 0x004fe20004000000 */
[----:B------:R-:W-:Y:S01]  /*4710*/  IMAD.HI.U32 R42, R13, R20, RZ ;  /* 0x000000140d2a7227 */ /* 0x000fe200078e00ff */
[----:B------:R-:W-:Y:S02]  /*4720*/  SEL R11, R27, R40, !P4 ;  /* 0x000000281b0b7207 */ /* 0x000fe40006000000 */
[----:B------:R-:W-:Y:S01]  /*4730*/  SHF.R.U32.HI R37, RZ, R17, R46 ;  /* 0x00000011ff257219 */ /* 0x000fe2000001162e */
[-C--:B------:R-:W-:Y:S01]  /*4740*/  IMAD.HI.U32 R44, R3, R4.reuse, RZ ;  /* 0x00000004032c7227 */ /* 0x080fe200078e00ff */
[----:B------:R-:W-:Y:S02]  /*4750*/  SHF.R.U32.HI R42, RZ, R21, R42 ;  /* 0x00000015ff2a7219 */ /* 0x000fe4000001162a */
[----:B------:R-:W-:Y:S01]  /*4760*/  SEL R9, R8, R37, !P0 ;  /* 0x0000002508097207 */ /* 0x000fe20004000000 */
[-C--:B------:R-:W-:Y:S01]  /*4770*/  IMAD.HI.U32 R40, R11, R4.reuse, RZ ;  /* 0x000000040b287227 */ /* 0x080fe200078e00ff */
[-C--:B------:R-:W-:Y:S03]  /*4780*/  @P2 SHF.R.U32.HI R3, RZ, R5.reuse, R44 ;  /* 0x00000005ff032219 */ /* 0x080fe6000001162c */
[----:B------:R-:W-:Y:S01]  /*4790*/  IMAD.HI.U32 R14, R9, R4, RZ ;  /* 0x00000004090e7227 */ /* 0x000fe200078e00ff */
[----:B------:R-:W-:Y:S03]  /*47a0*/  @P2 SHF.R.U32.HI R11, RZ, R5, R40 ;  /* 0x00000005ff0b2219 */ /* 0x000fe60000011628 */
[C---:B------:R-:W-:Y:S01]  /*47b0*/  IMAD R10, R26.reuse, R3, RZ ;  /* 0x000000031a0a7224 */ /* 0x040fe200078e02ff */
[----:B------:R-:W-:Y:S01]  /*47c0*/  SEL R3, R13, R42, !P4 ;  /* 0x0000002a0d037207 */ /* 0x000fe20006000000 */
[C---:B------:R-:W-:Y:S01]  /*47d0*/  IMAD R12, R26.reuse, R11, RZ ;  /* 0x0000000b1a0c7224 */ /* 0x040fe200078e02ff */
[-C--:B------:R-:W-:Y:S02]  /*47e0*/  SHF.R.U32.HI R14, RZ, R5.reuse, R14 ;  /* 0x00000005ff0e7219 */ /* 0x080fe4000001160e */
[C---:B------:R-:W-:Y:S02]  /*47f0*/  ISETP.GE.AND P0, PT, R9.reuse, R10, PT ;  /* 0x0000000a0900720c */ /* 0x040fe40003f06270 */
[----:B------:R-:W-:Y:S02]  /*4800*/  SEL R15, R9, R14, !P2 ;  /* 0x0000000e090f7207 */ /* 0x000fe40005000000 */
[C---:B------:R-:W-:Y:S03]  /*4810*/  ISETP.GE.OR P0, PT, R3.reuse, R12, P0 ;  /* 0x0000000c0300720c */ /* 0x040fe60000706670 */
[----:B------:R-:W-:Y:S04]  /*4820*/  IMAD.MOV R14, RZ, RZ, -R15 ;  /* 0x000000ffff0e7224 */ /* 0x000fe800078e0a0f */
[----:B------:R-:W-:Y:S06]  /*4830*/  IMAD R14, R26, R14, R9 ;  /* 0x0000000e1a0e7224 */ /* 0x000fec00078e0209 */
[C---:B------:R-:W-:Y:S05]  /*4840*/  @!P0 IMAD.HI.U32 R10, R3.reuse, R4, RZ ;  /* 0x00000004030a8227 */ /* 0x040fea00078e00ff */
[----:B------:R-:W-:Y:S04]  /*4850*/  @!P0 SHF.R.U32.HI R10, RZ, R5, R10 ;  /* 0x00000005ff0a8219 */ /* 0x000fe8000001160a */
[----:B------:R-:W-:Y:S01]  /*4860*/  @!P0 SEL R0, R3, R10, !P2 ;  /* 0x0000000a03008207 */ /* 0x000fe20005000000 */
[----:B------:R-:W-:Y:S03]  /*4870*/  IMAD.MOV R10, RZ, RZ, -R3 ;  /* 0x000000ffff0a7224 */ /* 0x000fe600078e0a03 */
[----:B------:R-:W-:Y:S01]  /*4880*/  @!P0 IADD3 R15, PT, PT, R15, -R0, RZ ;  /* 0x800000000f0f8210 */ /* 0x000fe20007ffe0ff */
[----:B------:R-:W-:Y:S01]  /*4890*/  @!P0 IMAD R0, R11, R14, R0 ;  /* 0x0000000e0b008224 */ /* 0x000fe200078e0200 */
[----:B------:R-:W-:Y:S01]  /*48a0*/  IADD3 R11, PT, PT, -R9, RZ, RZ ;  /* 0x000000ff090b7210 */ /* 0x000fe20007ffe1ff */
[----:B------:R-:W-:Y:S02]  /*48b0*/  IMAD R13, R2, R10, R13 ;  /* 0x0000000a020d7224 */ /* 0x000fe400078e020d */
[----:B------:R-:W-:Y:S02]  /*48c0*/  @!P0 IMAD R9, R15, R26, R3 ;  /* 0x0000001a0f098224 */ /* 0x000fe400078e0203 */
[----:B------:R-:W-:Y:S02]  /*48d0*/  @!P0 IMAD.MOV.U32 R3, RZ, RZ, R0 ;  /* 0x000000ffff038224 */ /* 0x000fe400078e0000 */
[----:B------:R-:W-:Y:S02]  /*48e0*/  IMAD R8, R6, R11, R8 ;  /* 0x0000000b06087224 */ /* 0x000fe400078e0208 */
[----:B------:R-:W-:Y:S02]  /*48f0*/  IMAD R13, R3, R2, R13 ;  /* 0x00000002030d7224 */ /* 0x000fe400078e020d */
[----:B------:R-:W-:Y:S02]  /*4900*/  IMAD R8, R9, R6, R8 ;  /* 0x0000000609087224 */ /* 0x000fe400078e0208 */
.L_x_75:
[----:B------:R-:W-:Y:S05]  /*4910*/  BRA.U UP1, `(.L_x_76) ;  /* 0x0000000101107547 */ /* 0x000fea000b800000 */
[----:B--2---:R-:W-:Y:S04]  /*4920*/  MOV R0, UR6 ;  /* 0x0000000600007c02 */ /* 0x004fe80008000f00 */
[----:B------:R-:W-:Y:S04]  /*4930*/  SHF.L.U32 R3, R0, 0x1f, RZ ;  /* 0x0000001f00037819 */ /* 0x000fe800000006ff */
[----:B------:R-:W2:Y:S02]  /*4940*/  SYNCS.PHASECHK.TRANS64.TRYWAIT P0, [UR22+0x158], R3 ;  /* 0x00015803ff0075a7 */ /* 0x000ea40008001116 */
[----:B--2---:R-:W-:Y:S05]  /*4950*/  @!P0 BRA `(.L_x_77) ;  /* 0x0000004800808947 */ /* 0x004fea0003800000 */
.L_x_76:
[----:B------:R-:W-:Y:S02]  /*4960*/  R2UR UR34, R16 ;  /* 0x00000000102272ca */ /* 0x000fe400000e0000 */
[----:B------:R-:W-:Y:S02]  /*4970*/  ISETP.NE.U32.AND P0, PT, RZ, UR4, PT ;  /* 0x00000004ff007c0c */ /* 0x000fe4000bf05070 */
[----:B------:R-:W-:Y:S02]  /*4980*/  SHF.L.U32 R12, R36, 0x1f, RZ ;  /* 0x0000001f240c7819 */ /* 0x000fe400000006ff */
[----:B------:R-:W-:Y:S07]  /*4990*/  ISETP.NE.AND.EX P0, PT, RZ, UR5, PT, P0 ;  /* 0x00000005ff007c0c */ /* 0x000fee000bf05300 */
[----:B------:R-:W-:Y:S01]  /*49a0*/  USHF.L.U32 UR34, UR34, 0x7, URZ ;  /* 0x0000000722227899 */ /* 0x000fe200080006ff */
[----:B------:R-:W-:Y:S11]  /*49b0*/  BRA.U !UP5, `(.L_x_78) ;  /* 0x000000010d347547 */ /* 0x000ff6000b800000 */
[----:B------:R-:W-:Y:S01]  /*49c0*/  UPLOP3.LUT UP0, UPT, UPT, UPT, UP4, 0x80, 0x8 ;  /* 0x000000000008789c */ /* 0x000fe20003f0f040 */
[----:B--2---:R-:W-:Y:S02]  /*49d0*/  HFMA2 R0, -RZ, RZ, 0, 5.9604644775390625e-08 ;  /* 0x00000001ff007431 */ /* 0x004fe400000001ff */
[----:B------:R-:W-:Y:S03]  /*49e0*/  IMAD.MOV.U32 R63, RZ, RZ, 0x1 ;  /* 0x00000001ff3f7424 */ /* 0x000fe600078e00ff */
[----:B------:R-:W-:Y:S05]  /*49f0*/  PLOP3.LUT P2, PT, PT, PT, UP0, 0x80, 0x8 ;  /* 0x000000000008781c */ /* 0x000fea0003f4f008 */
[----:B------:R-:W2:Y:S01]  /*4a00*/  @UP0 LDCU.64 UR10, c[0x0][0x888] ;  /* 0x00011100ff0a07ac */ /* 0x000ea20008000a00 */
[----:B------:R-:W-:Y:S07]  /*4a10*/  @UP0 UIMAD UR8, UR57, UR4, URZ ;  /* 0x00000004390802a4 */ /* 0x000fee000f8e02ff */
[----:B------:R-:W-:Y:S01]  /*4a20*/  @!P2 PRMT R63, R0, 0x7610, R63 ;  /* 0x00007610003fa816 */ /* 0x000fe2000000003f */
[----:B--2---:R-:W-:Y:S03]  /*4a30*/  @UP0 UIMAD.WIDE UR10, UR8, 0x4, UR10 ;  /* 0x00000004080a08a5 */ /* 0x004fe6000f8e020a */
[----:B------:R-:W2:Y:S03]  /*4a40*/  @!UP0 LDCU UR8, c[0x0][0x880] ;  /* 0x00011000ff0887ac */ /* 0x000ea60008000800 */
[----:B------:R-:W-:Y:S01]  /*4a50*/  IMAD.U32 R10, RZ, RZ, UR10 ;  /* 0x0000000aff0a7e24 */ /* 0x000fe2000f8e00ff */
[----:B------:R-:W-:Y:S05]  /*4a60*/  MOV R11, UR11 ;  /* 0x0000000b000b7c02 */ /* 0x000fea0008000f00 */
[----:B------:R3:W5:Y:S02]  /*4a70*/  @P2 LDG.E R35, desc[UR48][R10.64] ;  /* 0x000000300a232981 */ /* 0x000764000c1e1900 */
[----:B--23--:R-:W-:Y:S07]  /*4a80*/  @!P2 IMAD.U32 R35, RZ, RZ, UR8 ;  /* 0x00000008ff23ae24 */ /* 0x00cfee000f8e00ff */
.L_x_78:
[----:B-----5:R-:W-:Y:S01]  /*4a90*/  @!P0 FSETP.EQ.AND P4, PT, R35, RZ, PT ;  /* 0x000000ff2300820b */ /* 0x020fe20003f82000 */
[----:B------:R-:W-:Y:S01]  /*4aa0*/  @!UPT UIADD3 URZ, UPT, UPT, URZ, URZ, URZ ;  /* 0x000000fffffff290 */ /* 0x000fe2000fffe0ff */
[----:B------:R-:W-:Y:S11]  /*4ab0*/  @!P0 BRA `(.L_x_79) ;  /* 0x0000000000148947 */ /* 0x000ff60003800000 */
[----:B------:R-:W-:Y:S02]  /*4ac0*/  LOP3.LUT P0, RZ, R63, 0xff, RZ, 0xc0, !PT ;  /* 0x000000ff3fff7812 */ /* 0x000fe4000780c0ff */
[----:B------:R-:W-:Y:S04]  /*4ad0*/  PLOP3.LUT P4, PT, PT, PT, UP0, 0x80, 0x8 ;  /* 0x000000000008781c */ /* 0x000fe80003f8f008 */
[----:B------:R-:W-:Y:S07]  /*4ae0*/  PLOP3.LUT P4, PT, P4, PT, PT, 0x8, 0x80 ;  /* 0x000000000080781c */ /* 0x000fee000278e170 */
[----:B------:R-:W-:Y:S11]  /*4af0*/  @P0 FSETP.EQ.AND P4, PT, R35, RZ, PT ;  /* 0x000000ff2300020b */ /* 0x000ff60003f82000 */
[----:B------:R-:W-:Y:S02]  /*4b00*/  @!UPT UIADD3 URZ, UPT, UPT, URZ, URZ, URZ ;  /* 0x000000fffffff290 */ /* 0x000fe4000fffe0ff */
.L_x_79:
[----:B------:R-:W-:Y:S01]  /*4b10*/  ISETP.NE.AND P0, PT, R24, 0x1, PT ;  /* 0x000000011800780c */ /* 0x000fe20003f05270 */
[----:B------:R-:W3:Y:S01]  /*4b20*/  SYNCS.PHASECHK.TRANS64.TRYWAIT P2, [UR22+0x130], R12 ;  /* 0x0001300cff0075a7 */ /* 0x000ee20008041116 */
[----:B------:R-:W-:Y:S04]  /*4b30*/  IMAD.SHL.U32 R10, R19, 0x40, RZ ;  /* 0x00000040130a7824 */ /* 0x000fe800078e00ff */
[C---:B------:R-:W-:Y:S01]  /*4b40*/  IMAD.HI.U32 R9, R10.reuse, R25, RZ ;  /* 0x000000190a097227 */ /* 0x040fe200078e00ff */
[C---:B------:R-:W-:Y:S04]  /*4b50*/  R2UR UR35, R10.reuse ;  /* 0x000000000a2372ca */ /* 0x040fe800000e0000 */
[----:B------:R-:W-:Y:S04]  /*4b60*/  SHF.R.U32.HI R9, RZ, R32, R9 ;  /* 0x00000020ff097219 */ /* 0x000fe80000011609 */
[----:B------:R-:W-:Y:S02]  /*4b70*/  SEL R9, R10, R9, !P0 ;  /* 0x000000090a097207 */ /* 0x000fe40004000000 */
[----:B------:R-:W-:Y:S02]  /*4b80*/  ELECT P0, URZ, PT ;  /* 0x0000000000ff782f */ /* 0x000fe40003800000 */
[C---:B------:R-:W-:Y:S01]  /*4b90*/  R2UR UR8, R9.reuse ;  /* 0x00000000090872ca */ /* 0x040fe200000e0000 */
[C---:B-12---:R-:W-:Y:S01]  /*4ba0*/  IMAD.HI.U32 R0, R9.reuse, R22, RZ ;  /* 0x0000001609007227 */ /* 0x046fe200078e00ff */
[----:B------:R-:W-:Y:S02]  /*4bb0*/  PLOP3.LUT P4, PT, P4, P0, PT, 0xf2, 0x2f ;  /* 0x00000000002f781c */ /* 0x000fe40002781e72 */
[----:B------:R-:W-:Y:S01]  /*4bc0*/  R2UR UR36, R9 ;  /* 0x00000000092472ca */ /* 0x000fe200000e0000 */
[----:B------:R-:W-:Y:S01]  /*4bd0*/  IMAD.MOV R3, RZ, RZ, -R9 ;  /* 0x000000ffff037224 */ /* 0x000fe200078e0a09 */
[----:B------:R-:W-:Y:S04]  /*4be0*/  SHF.R.U32.HI R0, RZ, R23, R0 ;  /* 0x00000017ff007219 */ /* 0x000fe80000011600 */
[----:B------:R-:W-:Y:S02]  /*4bf0*/  R2UR UR37, R0 ;  /* 0x00000000002572ca */ /* 0x000fe400000e0000 */
[----:B------:R-:W-:Y:S03]  /*4c00*/  R2UR UR9, R3 ;  /* 0x00000000030972ca */ /* 0x000fe600000e0000 */
[----:B----4-:R-:W-:Y:S08]  /*4c10*/  @!P4 IADD3 R9, P0, PT, R38, 0x580, RZ ;  /* 0x000005802609c810 */ /* 0x010ff00007f1e0ff */
[----:B------:R-:W-:Y:S02]  /*4c20*/  USEL UR37, UR8, UR37, !UP3 ;  /* 0x0000002508257287 */ /* 0x000fe4000d800000 */
[----:B------:R-:W-:Y:S04]  /*4c30*/  UIMAD UR35, UR14, UR9, UR35 ;  /* 0x000000090e2372a4 */ /* 0x000fe8000f8e0223 */
[----:B------:R-:W-:Y:S05]  /*4c40*/  IMAD R0, RZ, RZ, -UR37 ;  /* 0x80000025ff007e24 */ /* 0x000fea000f8e02ff */
[----:B------:R-:W-:Y:S01]  /*4c50*/  R2UR UR8, R0 ;  /* 0x00000000000872ca */ /* 0x000fe200000e0000 */
[----:B------:R-:W-:Y:S11]  /*4c60*/  @!P4 IMAD.X R0, RZ, RZ, R39, P0 ;  /* 0x000000ffff00c224 */ /* 0x000ff600000e0627 */
[----:B------:R-:W-:Y:S01]  /*4c70*/  @!UPT UIADD3 URZ, UPT, UPT, URZ, URZ, URZ ;  /* 0x000000fffffff290 */ /* 0x000fe2000fffe0ff */
[----:B------:R-:W-:Y:S01]  /*4c80*/  UIMAD UR36, UR7, UR8, UR36 ;  /* 0x00000008072472a4 */ /* 0x000fe2000f8e0224 */
[----:B---3--:R-:W-:Y:S11]  /*4c90*/  @!P2 BRA `(.L_x_80) ;  /* 0x0000004400c8a947 */ /* 0x008ff60003800000 */
.L_x_190:
[----:B------:R-:W-:Y:S01]  /*4ca0*/  @!P4 R2UR UR8, R9 ;  /* 0x000000000908c2ca */ /* 0x000fe200000e0000 */
[----:B------:R-:W-:Y:S01]  /*4cb0*/  VOTEU.ALL UP2, P4 ;  /* 0x0000000000ff7886 */ /* 0x000fe20002040000 */
[----:B------:R-:W-:Y:S01]  /*4cc0*/  @!P4 R2UR UR9, R0 ;  /* 0x000000000009c2ca */ /* 0x000fe200000e0000 */
[----:B------:R-:W-:Y:S01]  /*4cd0*/  VOTEU.ALL UP1, P4 ;  /* 0x0000000000ff7886 */ /* 0x000fe20002020000 */
[----:B------:R-:W-:Y:S01]  /*4ce0*/  @!P4 IMAD.MOV.U32 R0, RZ, RZ, 0x1000 ;  /* 0x00001000ff00c424 */ /* 0x000fe200078e00ff */
[----:B------:R-:W-:Y:S01]  /*4cf0*/  @!P4 IADD3 R9, P0, PT, R38, 0x580, RZ ;  /* 0x000005802609c810 */ /* 0x000fe20007f1e0ff */
[----:B------:R-:W-:Y:S07]  /*4d00*/  @!UP2 UIADD3 UR32, UPT, UPT, UR22, 0x200, URZ ;  /* 0x000002001620a890 */ /* 0x000fee000fffe0ff */
[----:B------:R-:W-:Y:S02]  /*4d10*/  IMAD.U32 R10, RZ, RZ, UR8 ;  /* 0x00000008ff0a7e24 */ /* 0x000fe4000f8e00ff */
[----:B------:R-:W-:Y:S01]  /*4d20*/  IMAD.U32 R11, RZ, RZ, UR9 ;  /* 0x00000009ff0b7e24 */ /* 0x000fe2000f8e00ff */
[----:B------:R-:W-:Y:S02]  /*4d30*/  @!UP2 UPRMT UR9, URZ, 0x40, URZ ;  /* 0x00000040ff09a896 */ /* 0x000fe400080000ff */
[----:B------:R-:W-:Y:S02]  /*4d40*/  @!P4 R2UR UR10, R10 ;  /* 0x000000000a0ac2ca */ /* 0x000fe400000e0000 */
[----:B------:R-:W-:Y:S01]  /*4d50*/  @!P4 R2UR UR11, R11 ;  /* 0x000000000b0bc2ca */ /* 0x000fe200000e0000 */
[----:B------:R-:W-:Y:S11]  /*4d60*/  @!UP2 UPRMT UR8, UR9, 0x5410, URZ ;  /* 0x000054100908a896 */ /* 0x000ff600080000ff */
[----:B------:R-:W-:Y:S01]  /*4d70*/  @!UPT UIADD3 URZ, UPT, UPT, URZ, URZ, URZ ;  /* 0x000000fffffff290 */ /* 0x000fe2000fffe0ff */
[----:B------:R2:W-:Y:S01]  /*4d80*/  @!UP1 UTMALDG.4D.IM2COL [UR32], [UR10], UR8 ;  /* 0x000000200a0093b4 */ /* 0x0005e20008058008 */
[----:B------:R3:W-:Y:S01]  /*4d90*/  @!P4 SYNCS.ARRIVE.TRANS64.RED.A0TR RZ, [UR22+0x110], R0 ;  /* 0x00011000ffffc9a7 */ /* 0x0007e20008300416 */
[----:B------:R-:W-:Y:S01]  /*4da0*/  SYNCS.ARRIVE.TRANS64.RED.A1T0 RZ, [UR31], RZ ;  /* 0x000000ffffff79a7 */ /* 0x000fe2000810041f */
[----:B---3--:R-:W-:Y:S01]  /*4db0*/  @!P4 IMAD.X R0, RZ, RZ, R39, P0 ;  /* 0x000000ffff00c224 */ /* 0x008fe200000e0627 */
[----:B------:R-:W3:Y:S02]  /*4dc0*/  SYNCS.PHASECHK.TRANS64.TRYWAIT P2, [UR22+0x138], R12 ;  /* 0x0001380cff0075a7 */ /* 0x000ee40008041116 */
[----:B--23--:R-:W-:Y:S05]  /*4dd0*/  @!P2 BRA `(.L_x_81) ;  /* 0x000000440090a947 */ /* 0x00cfea0003800000 */
.L_x_192:
[----:B------:R-:W-:Y:S01]  /*4de0*/  @!P4 R2UR UR8, R0 ;  /* 0x000000000008c2ca */ /* 0x000fe200000e0000 */
[----:B------:R-:W-:Y:S01]  /*4df0*/  VOTEU.ALL UP2, P4 ;  /* 0x0000000000ff7886 */ /* 0x000fe20002040000 */
[----:B------:R-:W-:Y:S01]  /*4e00*/  @!P4 R2UR UR9, R9 ;  /* 0x000000000909c2ca */ /* 0x000fe200000e0000 */
[----:B------:R-:W-:Y:S01]  /*4e10*/  VOTEU.ALL UP1, P4 ;  /* 0x0000000000ff7886 */ /* 0x000fe20002020000 */
[----:B------:R-:W-:Y:S01]  /*4e20*/  @!P4 IMAD.MOV.U32 R0, RZ, RZ, 0x1000 ;  /* 0x00001000ff00c424 */ /* 0x000fe200078e00ff */
[----:B------:R-:W-:Y:S01]  /*4e30*/  UMOV UR27, UR35 ;  /* 0x00000023001b7c82 */ /* 0x000fe20008000000 */
[----:B------:R-:W-:Y:S01]  /*4e40*/  @!UP2 UIADD3 UR26, UPT, UPT, UR34, 0x20, URZ ;  /* 0x00000020221aa890 */ /* 0x000fe2000fffe0ff */
[----:B------:R-:W-:Y:S01]  /*4e50*/  @!P4 IADD3 R19, P0, PT, R38, 0x580, RZ ;  /* 0x000005802613c810 */ /* 0x000fe20007f1e0ff */
[----:B------:R-:W-:Y:S01]  /*4e60*/  @!UP2 UIADD3 UR24, UPT, UPT, UR22, 0x1200, URZ ;  /* 0x000012001618a890 */ /* 0x000fe2000fffe0ff */
[----:B------:R-:W-:Y:S01]  /*4e70*/  UMOV UR28, UR36 ;  /* 0x00000024001c7c82 */ /* 0x000fe20008000000 */
[----:B------:R-:W-:Y:S02]  /*4e80*/  UMOV UR29, UR37 ;  /* 0x00000025001d7c82 */ /* 0x000fe40008000000 */
[----:B------:R-:W-:Y:S02]  /*4e90*/  @!P4 IMAD.X R16, RZ, RZ, R39, P0 ;  /* 0x000000ffff10c224 */ /* 0x000fe400000e0627 */
        /* <DEDUP_REMOVED lines=10> */
[----:B------:R-:W3:Y:S02]  /*4f40*/  SYNCS.PHASECHK.TRANS64.TRYWAIT P2, [UR22+0x140], R12 ;  /* 0x0001400cff0075a7 */ /* 0x000ee40008041116 */
[----:B--23--:R-:W-:Y:S05]  /*4f50*/  @!P2 BRA `(.L_x_82) ;  /* 0x000000440048a947 */ /* 0x00cfea0003800000 */
.L_x_194:
[----:B------:R-:W2:Y:S01]  /*4f60*/  LDC.64 R14, c[0x0][0xb10] ;  /* 0x0002c400ff0e7b82 */ /* 0x000ea20000000a00 */
[----:B------:R-:W-:Y:S01]  /*4f70*/  @!P4 R2UR UR8, R16 ;  /* 0x000000001008c2ca */ /* 0x000fe200000e0000 */
[----:B------:R-:W-:Y:S01]  /*4f80*/  VOTEU.ALL UP2, P4 ;  /* 0x0000000000ff7886 */ /* 0x000fe20002040000 */
[----:B------:R-:W-:Y:S01]  /*4f90*/  @!P4 R2UR UR9, R19 ;  /* 0x000000001309c2ca */ /* 0x000fe200000e0000 */
[----:B------:R-:W-:Y:S01]  /*4fa0*/  VOTEU.ALL UP1, P4 ;  /* 0x0000000000ff7886 */ /* 0x000fe20002020000 */
[----:B------:R-:W-:Y:S03]  /*4fb0*/  @!P4 IMAD.MOV.U32 R16, RZ, RZ, 0x1000 ;  /* 0x00001000ff10c424 */ /* 0x000fe600078e00ff */
[----:B------:R-:W3:Y:S01]  /*4fc0*/  LDC.64 R10, c[0x0][0xb18] ;  /* 0x0002c600ff0a7b82 */ /* 0x000ee20000000a00 */
[----:B------:R-:W-:Y:S01]  /*4fd0*/  @!UP2 UIADD3 UR18, UPT, UPT, UR34, 0x40, URZ ;  /* 0x000000402212a890 */ /* 0x000fe2000fffe0ff */
[----:B------:R-:W-:Y:S01]  /*4fe0*/  @P3 SHF.R.U32.HI R28, RZ, 0x10, R29 ;  /* 0x00000010ff1c3819 */ /* 0x000fe2000001161d */
[----:B------:R-:W-:Y:S01]  /*4ff0*/  @!UP2 UIADD3 UR16, UPT, UPT, UR22, 0x2200, URZ ;  /* 0x000022001610a890 */ /* 0x000fe2000fffe0ff */
[----:B------:R-:W-:Y:S04]  /*5000*/  UMOV UR19, UR35 ;  /* 0x0000002300137c82 */ /* 0x000fe80008000000 */
[----:B------:R-:W4:Y:S01]  /*5010*/  @!P1 LDC R0, c[0x0][0xb20] ;  /* 0x0002c800ff009b82 */ /* 0x000f220000000800 */
[----:B------:R-:W-:Y:S01]  /*5020*/  UMOV UR20, UR36 ;  /* 0x0000002400147c82 */ /* 0x000fe20008000000 */
[----:B------:R-:W-:Y:S01]  /*5030*/  IMAD.U32 R41, RZ, RZ, UR8 ;  /* 0x00000008ff297e24 */ /* 0x000fe2000f8e00ff */
[----:B------:R-:W-:Y:S05]  /*5040*/  UMOV UR21, UR37 ;  /* 0x0000002500157c82 */ /* 0x000fea0008000000 */
[----:B-1----:R-:W1:Y:S01]  /*5050*/  @!P1 LDC R3, c[0x0][0xb0c] ;  /* 0x0002c300ff039b82 */ /* 0x002e620000000800 */
[----:B------:R-:W-:Y:S01]  /*5060*/  IMAD.U32 R40, RZ, RZ, UR9 ;  /* 0x00000009ff287e24 */ /* 0x000fe2000f8e00ff */
[----:B------:R-:W-:Y:S01]  /*5070*/  @!UP2 UPRMT UR9, URZ, 0x40, URZ ;  /* 0x00000040ff09a896 */ /* 0x000fe200080000ff */
[----:B------:R-:W-:Y:S02]  /*5080*/  @!P4 R2UR UR11, R41 ;  /* 0x00000000290bc2ca */ /* 0x000fe400000e0000 */
[----:B------:R-:W-:Y:S01]  /*5090*/  @P3 R2UR UR57, R28 ;  /* 0x000000001c3932ca */ /* 0x000fe200000e0000 */
[----:B------:R-:W-:Y:S01]  /*50a0*/  @!UP2 UPRMT UR8, UR9, 0x5410, URZ ;  /* 0x000054100908a896 */ /* 0x000fe200080000ff */
[----:B------:R-:W-:Y:S11]  /*50b0*/  @!P4 R2UR UR10, R40 ;  /* 0x00000000280ac2ca */ /* 0x000ff600000e0000 */
[----:B------:R-:W-:Y:S02]  /*50c0*/  @!UPT UIADD3 URZ, UPT, UPT, URZ, URZ, URZ ;  /* 0x000000fffffff290 */ /* 0x000fe4000fffe0ff */
[----:B------:R1:W-:Y:S01]  /*50d0*/  @!UP1 UTMALDG.4D.IM2COL [UR16], [UR10], UR8 ;  /* 0x000000100a0093b4 */ /* 0x0003e20008058008 */
[----:B------:R1:W-:Y:S02]  /*50e0*/  @!P4 SYNCS.ARRIVE.TRANS64.RED.A0TR RZ, [UR22+0x120], R16 ;  /* 0x00012010ffffc9a7 */ /* 0x0003e40008300416 */
[----:B-1----:R-:W-:Y:S01]  /*50f0*/  @!P1 ISETP.NE.AND P2, PT, R3, 0x1, PT ;  /* 0x000000010300980c */ /* 0x002fe20003f45270 */
[C---:B--2---:R-:W-:Y:S01]  /*5100*/  @!P1 IMAD.HI.U32 R14, R13.reuse, R14, RZ ;  /* 0x0000000e0d0e9227 */ /* 0x044fe200078e00ff */
[----:B---3--:R-:W-:Y:S03]  /*5110*/  @!P1 ISETP.NE.AND P0, PT, R10, 0x1, PT ;  /* 0x000000010a00980c */ /* 0x008fe60003f05270 */
[C---:B------:R-:W-:Y:S01]  /*5120*/  @!P1 IMAD.HI.U32 R11, R8.reuse, R11, RZ ;  /* 0x0000000b080b9227 */ /* 0x040fe200078e00ff */
[----:B------:R-:W-:Y:S04]  /*5130*/  @!P1 SHF.R.U32.HI R14, RZ, R15, R14 ;  /* 0x0000000fff0e9219 */ /* 0x000fe8000001160e */
[----:B----4-:R-:W-:Y:S02]  /*5140*/  @!P1 SHF.R.U32.HI R9, RZ, R0, R11 ;  /* 0x00000000ff099219 */ /* 0x010fe4000001160b */
[----:B------:R-:W-:Y:S01]  /*5150*/  @!P1 SEL R14, R13, R14, !P2 ;  /* 0x0000000e0d0e9207 */ /* 0x000fe20005000000 */
[----:B------:R-:W-:Y:S01]  /*5160*/  SYNCS.ARRIVE.TRANS64.RED.A1T0 RZ, [UR45], RZ ;  /* 0x000000ffffff79a7 */ /* 0x000fe2000810042d */
[----:B------:R-:W-:Y:S05]  /*5170*/  @!P1 SEL R9, R8, R9, !P0 ;  /* 0x0000000908099207 */ /* 0x000fea0004000000 */
[----:B------:R-:W-:Y:S01]  /*5180*/  @!P1 IMAD.IADD R0, R9, 0x1, -R14 ;  /* 0x0000000109009824 */ /* 0x000fe200078e0a0e */
[----:B------:R-:W1:Y:S01]  /*5190*/  SYNCS.PHASECHK.TRANS64.TRYWAIT P5, [UR22+0x148], R12 ;  /* 0x0001480cff0075a7 */ /* 0x000e6200080a1116 */
[----:B------:R-:W-:Y:S02]  /*51a0*/  @!P1 IMAD.IADD R9, R14, 0x1, -R9 ;  /* 0x000000010e099824 */ /* 0x000fe400078e0a09 */
[----:B------:R-:W-:Y:S02]  /*51b0*/  @!P1 IMAD R13, R0, R3, R13 ;  /* 0x00000003000d9224 */ /* 0x000fe400078e020d */
[----:B------:R-:W-:Y:S01]  /*51c0*/  @!P1 IMAD R8, R9, R10, R8 ;  /* 0x0000000a09089224 */ /* 0x000fe200078e0208 */
[----:B-1----:R-:W-:Y:S06]  /*51d0*/  @!P5 BRA `(.L_x_83) ;  /* 0x0000004000c0d947 */ /* 0x002fec0003800000 */
.L_x_196:
[----:B-1----:R-:W-:Y:S01]  /*51e0*/  @!P4 IADD3 R3, P0, PT, R38, 0x580, RZ ;  /* 0x000005802603c810 */ /* 0x002fe20007f1e0ff */
[----:B------:R-:W-:Y:S01]  /*51f0*/  VOTEU.ALL UP2, P4 ;  /* 0x0000000000ff7886 */ /* 0x000fe20002040000 */
[----:B------:R-:W-:Y:S01]  /*5200*/  VOTEU.ALL UP1, P4 ;  /* 0x0000000000ff7886 */ /* 0x000fe20002020000 */
[----:B------:R-:W-:Y:S01]  /*5210*/  UMOV UR11, UR35 ;  /* 0x00000023000b7c82 */ /* 0x000fe20008000000 */
[----:B------:R-:W-:Y:S01]  /*5220*/  @!P4 R2UR UR9, R3 ;  /* 0x000000000309c2ca */ /* 0x000fe200000e0000 */
[----:B------:R-:W-:Y:S01]  /*5230*/  @!P4 IMAD.X R0, RZ, RZ, R39, P0 ;  /* 0x000000ffff00c224 */ /* 0x000fe200000e0627 */
[----:B------:R-:W-:Y:S01]  /*5240*/  @!UP2 UPRMT UR16, URZ, 0x40, URZ ;  /* 0x00000040ff10a896 */ /* 0x000fe200080000ff */
[----:B------:R-:W-:Y:S01]  /*5250*/  LOP3.LUT R36, R36, 0x1, RZ, 0x3c, !PT ;  /* 0x0000000124247812 */ /* 0x000fe200078e3cff */
[----:B------:R-:W-:Y:S01]  /*5260*/  @!UP2 UIADD3 UR10, UPT, UPT, UR34, 0x60, URZ ;  /* 0x00000060220aa890 */ /* 0x000fe2000fffe0ff */
[----:B------:R-:W-:Y:S01]  /*5270*/  LOP3.LUT R34, R34, 0x1, RZ, 0x3c, !PT ;  /* 0x0000000122227812 */ /* 0x000fe200078e3cff */
[----:B------:R-:W-:Y:S01]  /*5280*/  @!UP2 UPRMT UR20, UR16, 0x5410, URZ ;  /* 0x000054101014a896 */ /* 0x000fe200080000ff */
[----:B------:R-:W-:Y:S01]  /*5290*/  @!P4 R2UR UR8, R0 ;  /* 0x000000000008c2ca */ /* 0x000fe200000e0000 */
[----:B------:R-:W-:Y:S01]  /*52a0*/  UMOV UR12, UR36 ;  /* 0x00000024000c7c82 */ /* 0x000fe20008000000 */
[----:B------:R-:W-:Y:S01]  /*52b0*/  UMOV UR13, UR37 ;  /* 0x00000025000d7c82 */ /* 0x000fe20008000000 */
[----:B------:R-:W-:Y:S02]  /*52c0*/  IMAD.IADD R16, R8, 0x1, R62 ;  /* 0x0000000108107824 */ /* 0x000fe400078e023e */
[----:B------:R-:W-:Y:S02]  /*52d0*/  IMAD.IADD R19, R13, 0x1, R64 ;  /* 0x000000010d137824 */ /* 0x000fe400078e0240 */
[----:B------:R-:W-:Y:S01]  /*52e0*/  IMAD.U32 R10, RZ, RZ, UR9 ;  /* 0x00000009ff0a7e24 */ /* 0x000fe2000f8e00ff */
[----:B------:R-:W-:Y:S04]  /*52f0*/  @!UP2 UIADD3 UR9, UPT, UPT, UR22, 0x128, URZ ;  /* 0x000001281609a890 */ /* 0x000fe8000fffe0ff */
[----:B------:R-:W-:Y:S01]  /*5300*/  @!P4 R2UR UR18, R10 ;  /* 0x000000000a12c2ca */ /* 0x000fe200000e0000 */
[----:B------:R-:W-:Y:S01]  /*5310*/  IMAD.U32 R11, RZ, RZ, UR8 ;  /* 0x00000008ff0b7e24 */ /* 0x000fe2000f8e00ff */
[----:B------:R-:W-:Y:S04]  /*5320*/  @!UP2 UIADD3 UR8, UPT, UPT, UR22, 0x3200, URZ ;  /* 0x000032001608a890 */ /* 0x000fe8000fffe0ff */
[----:B------:R-:W-:Y:S11]  /*5330*/  @!P4 R2UR UR19, R11 ;  /* 0x000000000b13c2ca */ /* 0x000ff600000e0000 */
[----:B------:R-:W-:Y:S02]  /*5340*/  @!UPT UIADD3 URZ, UPT, UPT, URZ, URZ, URZ ;  /* 0x000000fffffff290 */ /* 0x000fe4000fffe0ff */
[----:B------:R2:W-:Y:S01]  /*5350*/  @!UP1 UTMALDG.4D.IM2COL [UR8], [UR18], UR20 ;  /* 0x00000008120093b4 */ /* 0x0005e20008058014 */
[----:B------:R2:W-:Y:S01]  /*5360*/  @!P4 SYNCS.ARRIVE.TRANS64.RED.A0TR RZ, [UR22+0x128], R33 ;  /* 0x00012821ffffc9a7 */ /* 0x0005e20008300416 */
[----:B------:R-:W-:Y:S01]  /*5370*/  UPLOP3.LUT UP1, UPT, UPT, UPT, UPT, 0x80, 0x8 ;  /* 0x000000000008789c */ /* 0x000fe20003f2f070 */
[----:B------:R-:W-:Y:S01]  /*5380*/  SYNCS.ARRIVE.TRANS64.RED.A1T0 RZ, [UR23], RZ ;  /* 0x000000ffffff79a7 */ /* 0x000fe20008100417 */
[----:B------:R-:W-:Y:S09]  /*5390*/  @P3 BRA `(.L_x_84) ;  /* 0xfffffff000743947 */ /* 0x000ff2000383ffff */
[----:B------:R-:W-:-:S04]  /*53a0*/  SHF.L.U32 R3, R36, 0x1f, RZ ;  /* 0x0000001f24037819 */ /* 0x000fc800000006ff */
[----:B------:R-:W1:Y:S02]  /*53b0*/  SYNCS.PHASECHK.TRANS64.TRYWAIT P0, [UR22+0x130], R3 ;  /* 0x00013003ff0075a7 */ /* 0x000e640008001116 */
[----:B-1----:R-:W-:Y:S05]  /*53c0*/  @!P0 BRA `(.L_x_85) ;  /* 0x00000040005c8947 */ /* 0x002fea0003800000 */
.L_x_198:
[----:B------:R-:W3:Y:S02]  /*53d0*/  SYNCS.PHASECHK.TRANS64.TRYWAIT P0, [UR22+0x138], R3 ;  /* 0x00013803ff0075a7 */ /* 0x000ee40008001116 */
[----:B---3--:R-:W-:Y:S05]  /*53e0*/  @!P0 BRA `(.L_x_86) ;  /* 0x00000040006c8947 */ /* 0x008fea0003800000 */
.L_x_200:
[----:B------:R-:W3:Y:S02]  /*53f0*/  SYNCS.PHASECHK.TRANS64.TRYWAIT P0, [UR22+0x140], R3 ;  /* 0x00014003ff0075a7 */ /* 0x000ee40008001116 */
[----:B---3--:R-:W-:Y:S05]  /*5400*/  @!P0 BRA `(.L_x_87) ;  /* 0x00000040007c8947 */ /* 0x008fea0003800000 */
.L_x_202:
[----:B-1----:R-:W-:-:S07]  /*5410*/  MOV R0, UR22 ;  /* 0x0000001600007c02 */ /* 0x002fce0008000f00 */
.L_x_88:
[----:B-1----:R-:W-:-:S04]  /*5420*/  SHF.L.U32 R3, R36, 0x1f, RZ ;  /* 0x0000001f24037819 */ /* 0x002fc800000006ff */
[----:B------:R1:W3:Y:S03]  /*5430*/  SYNCS.PHASECHK.TRANS64.TRYWAIT P0, [R0+URZ+0x148], R3 ;  /* 0x00014803000075a7 */ /* 0x0002e600080011ff */
[----:B---3--:R-:W-:Y:S05]  /*5440*/  @!P0 NANOSLEEP.SYNCS 0x989680 ;  /* 0x009896800000895d */ /* 0x008fea0003900000 */
[----:B------:R-:W3:Y:S02]  /*5450*/  @!P0 SYNCS.PHASECHK.TRANS64 P0, [R0+URZ+0x148], R3 ;  /* 0x00014803000085a7 */ /* 0x000ee400080010ff */
[----:B--23--:R-:W-:Y:S05]  /*5460*/  @P0 EXIT ;  /* 0x000000000000094d */ /* 0x00cfea0003800000 */
[----:B------:R-:W-:Y:S05]  /*5470*/  BRA `(.L_x_88) ;  /* 0xfffffffc00e87947 */ /* 0x000fea000383ffff */
.L_x_73:
[----:B------:R-:W-:-:S06]  /*5480*/  UISETP.GE.AND UP1, UPT, UR8, 0x4, UPT ;  /* 0x000000040800788c */ /* 0x000fcc000bf26270 */
[----:B------:R-:W-:-:S13]  /*5490*/  PLOP3.LUT P0, PT, PT, PT, UP1, 0x80, 0x8 ;  /* 0x000000000008781c */ /* 0x000fda0003f0f018 */
[----:B------:R-:W-:Y:S05]  /*54a0*/  @!P0 EXIT ;  /* 0x000000000000894d */ /* 0x000fea0003800000 */
[----:B------:R-:W-:Y:S01]  /*54b0*/  BAR.SYNC.DEFER_BLOCKING 0x6, 0xa0 ;  /* 0x0182800000007b1d */ /* 0x000fe20000010000 */
[C---:B------:R-:W-:Y:S01]  /*54c0*/  IMAD.SHL.U32 R4, R72.reuse, 0x20, RZ ;  /* 0x0000002048047824 */ /* 0x040fe200078e00ff */
[----:B------:R-:W-:Y:S01]  /*54d0*/  SHF.R.U32.HI R5, RZ, 0x1, R72 ;  /* 0x00000001ff057819 */ /* 0x000fe20000011648 */
[C---:B------:R-:W-:Y:S01]  /*54e0*/  IMAD.SHL.U32 R0, R72.reuse, 0x4, RZ ;  /* 0x0000000448007824 */ /* 0x040fe200078e00ff */
[C---:B------:R-:W-:Y:S01]  /*54f0*/  LOP3.LUT P0, RZ, R72.reuse, 0x4, RZ, 0xc0, !PT ;  /* 0x0000000448ff7812 */ /* 0x040fe2000780c0ff */
[----:B------:R-:W-:Y:S01]  /*5500*/  IMAD.SHL.U32 R71, R72, 0x10, RZ ;  /* 0x0000001048477824 */ /* 0x000fe200078e00ff */
[----:B------:R-:W-:Y:S01]  /*5510*/  UMOV UR50, 0x400 ;  /* 0x0000040000327882 */ /* 0x000fe20000000000 */
[----:B------:R-:W-:Y:S01]  /*5520*/  LOP3.LUT R3, R4, 0xc0, RZ, 0xc0, !PT ;  /* 0x000000c004037812 */ /* 0x000fe200078ec0ff */
[----:B------:R-:W-:Y:S01]  /*5530*/  ULEA UR50, UR45, UR50, 0x18 ;  /* 0x000000322d327291 */ /* 0x000fe2000f8ec0ff */
[----:B------:R-:W1:Y:S01]  /*5540*/  LDC R67, c[0x0][0x370] ;  /* 0x0000dc00ff437b82 */ /* 0x000e620000000800 */
[----:B------:R-:W-:Y:S01]  /*5550*/  LOP3.LUT R71, R71, 0x600, RZ, 0xc0, !PT ;  /* 0x0000060047477812 */ /* 0x000fe200078ec0ff */
[----:B------:R-:W-:Y:S01]  /*5560*/  IMAD.U32 R32, R72, 0x10000, RZ ;  /* 0x0001000048207824 */ /* 0x000fe200078e00ff */
[----:B------:R-:W-:Y:S01]  /*5570*/  LOP3.LUT R0, R3, 0x18, R0, 0xf8, !PT ;  /* 0x0000001803007812 */ /* 0x000fe200078ef800 */
[----:B------:R-:W-:Y:S01]  /*5580*/  UIADD3 UR4, UPT, UPT, UR50, 0x200, URZ ;  /* 0x0000020032047890 */ /* 0x000fe2000fffe0ff */
[--C-:B------:R-:W-:Y:S01]  /*5590*/  LOP3.LUT R71, R71, 0x20, R4.reuse, 0xf8, !PT ;  /* 0x0000002047477812 */ /* 0x100fe200078ef804 */
[----:B------:R-:W-:Y:S01]  /*55a0*/  IMAD.MOV.U32 R75, RZ, RZ, 0x20 ;  /* 0x00000020ff4b7424 */ /* 0x000fe200078e00ff */
[----:B------:R-:W-:Y:S01]  /*55b0*/  LOP3.LUT R0, R0, 0x8, R5, 0x78, !PT ;  /* 0x0000000800007812 */ /* 0x000fe200078e7805 */
[----:B------:R-:W2:Y:S01]  /*55c0*/  LDC R28, c[0x0][0xb0c] ;  /* 0x0002c300ff1c7b82 */ /* 0x000ea20000000800 */
[----:B------:R-:W-:Y:S01]  /*55d0*/  LOP3.LUT R71, R71, 0x100, R4, 0xf8, !PT ;  /* 0x0000010047477812 */ /* 0x000fe200078ef804 */
[----:B------:R-:W-:Y:S01]  /*55e0*/  IMAD.MOV.U32 R70, RZ, RZ, 0x1 ;  /* 0x00000001ff467424 */ /* 0x000fe200078e00ff */
[----:B------:R-:W-:Y:S01]  /*55f0*/  LOP3.LUT R72, R72, 0x60, RZ, 0xc0, !PT ;  /* 0x0000006048487812 */ /* 0x000fe200078ec0ff */
[----:B------:R-:W-:Y:S01]  /*5600*/  IMAD.MOV.U32 R30, RZ, RZ, RZ ;  /* 0x000000ffff1e7224 */ /* 0x000fe200078e00ff */
[----:B------:R-:W-:-:S02]  /*5610*/  LOP3.LUT R71, R71, R0, RZ, 0xfc, !PT ;  /* 0x0000000047477212 */ /* 0x000fc400078efcff */
[----:B------:R-:W-:Y:S01]  /*5620*/  CS2R R68, SRZ ;  /* 0x0000000000447805 */ /* 0x000fe2000001ff00 */
[----:B------:R-:W4:Y:S01]  /*5630*/  LDS R2, [UR50+0x1b0] ;  /* 0x0001b032ff027984 */ /* 0x000f220008000800 */
[----:B------:R-:W1:Y:S01]  /*5640*/  LDC R65, c[0x0][0xb20] ;  /* 0x0002c800ff417b82 */ /* 0x000e620000000800 */
[----:B------:R-:W-:Y:S01]  /*5650*/  LOP3.LUT R32, R32, 0x600000, RZ, 0xc0, !PT ;  /* 0x0060000020207812 */ /* 0x000fe200078ec0ff */
[----:B------:R-:W-:Y:S01]  /*5660*/  IMAD.U32 R74, RZ, RZ, UR4 ;  /* 0x00000004ff4a7e24 */ /* 0x000fe2000f8e00ff */
[----:B------:R-:W-:Y:S01]  /*5670*/  SEL R75, R75, 0xffffffe0, !P0 ;  /* 0xffffffe04b4b7807 */ /* 0x000fe20004000000 */
[----:B------:R-:W1:Y:S04]  /*5680*/  LDCU.64 UR54, c[0x0][0x348] ;  /* 0x00006900ff3677ac */ /* 0x000e680008000a00 */
[----:B------:R-:W1:Y:S01]  /*5690*/  LDC R27, c[0x0][0xb30] ;  /* 0x0002cc00ff1b7b82 */ /* 0x000e620000000800 */
[----:B------:R-:W1:Y:S01]  /*56a0*/  LDCU.64 UR36, c[0x0][0x888] ;  /* 0x00011100ff2477ac */ /* 0x000e620008000a00 */
[----:B------:R-:W1:Y:S06]  /*56b0*/  LDCU.64 UR38, c[0x0][0x890] ;  /* 0x00011200ff2677ac */ /* 0x000e6c0008000a00 */
[----:B------:R-:W1:Y:S01]  /*56c0*/  LDC.64 R56, c[0x0][0xb10] ;  /* 0x0002c400ff387b82 */ /* 0x000e620000000a00 */
[----:B------:R-:W1:Y:S01]  /*56d0*/  LDCU.64 UR46, c[0x0][0xa90] ;  /* 0x00015200ff2e77ac */ /* 0x000e620008000a00 */
[----:B------:R-:W-:Y:S01]  /*56e0*/  UMOV UR52, URZ ;  /* 0x000000ff00347c82 */ /* 0x000fe20008000000 */
[----:B------:R-:W-:-:S05]  /*56f0*/  UMOV UR56, URZ ;  /* 0x000000ff00387c82 */ /* 0x000fca0008000000 */
[----:B------:R-:W1:Y:S08]  /*5700*/  LDC.64 R24, c[0x0][0xb18] ;  /* 0x0002c600ff187b82 */ /* 0x000e700000000a00 */
[----:B------:R-:W1:Y:S01]  /*5710*/  LDC.64 R22, c[0x0][0xb28] ;  /* 0x0002ca00ff167b82 */ /* 0x000e620000000a00 */
[C---:B----4-:R-:W-:Y:S01]  /*5720*/  VIADD R3, R2.reuse, 0x80 ;  /* 0x0000008002037836 */ /* 0x050fe20000000000 */
[----:B------:R-:W-:-:S06]  /*5730*/  LOP3.LUT R2, R2, 0xffff, RZ, 0xc0, !PT ;  /* 0x0000ffff02027812 */ /* 0x000fcc00078ec0ff */
[----:B------:R-:W4:Y:S01]  /*5740*/  LDC.64 R54, c[0x0][0x8b0] ;  /* 0x00022c00ff367b82 */ /* 0x000f220000000a00 */
[----:B------:R-:W-:-:S05]  /*5750*/  LOP3.LUT R3, R3, 0xffff, RZ, 0xc0, !PT ;  /* 0x0000ffff03037812 */ /* 0x000fca00078ec0ff */
[----:B------:R1:W-:Y:S02]  /*5760*/  STL.64 [R1], R2 ;  /* 0x0000000201007387 */ /* 0x0003e40000100a00 */
[----:B------:R-:W1:Y:S08]  /*5770*/  LDC.64 R52, c[0x0][0x8a8] ;  /* 0x00022a00ff347b82 */ /* 0x000e700000000a00 */
[----:B------:R-:W1:Y:S08]  /*5780*/  LDC.64 R60, c[0x0][0xa80] ;  /* 0x0002a000ff3c7b82 */ /* 0x000e700000000a00 */
[----:B------:R-:W1:Y:S08]  /*5790*/  LDC.64 R58, c[0x0][0xa88] ;  /* 0x0002a200ff3a7b82 */ /* 0x000e700000000a00 */
[----:B--2---:R-:W1:Y:S02]  /*57a0*/  LDC R66, c[0x0][0x374] ;  /* 0x0000dd00ff427b82 */ /* 0x004e640000000800 */
.L_x_132:
[----:B-12---:R-:W-:Y:S04]  /*57b0*/  SHF.L.U32 R3, R68, 0x1f, RZ ;  /* 0x0000001f44037819 */ /* 0x006fe800000006ff */
[----:B------:R-:W1:Y:S02]  /*57c0*/  SYNCS.PHASECHK.TRANS64.TRYWAIT P0, [UR50+0x160], R3 ;  /* 0x00016003ff0075a7 */ /* 0x000e640008001132 */
[----:B-1-3--:R-:W-:Y:S05]  /*57d0*/  @!P0 BRA `(.L_x_89) ;  /* 0x0000003c00a08947 */ /* 0x00afea0003800000 */
.L_x_204:
[----:B------:R-:W2:Y:S01]  /*57e0*/  LDC.64 R12, c[0x0][0xb10] ;  /* 0x0002c400ff0c7b82 */ /* 0x000ea20000000a00 */
[----:B------:R-:W4:Y:S01]  /*57f0*/  LDS.128 R36, [UR50+0x1a0] ;  /* 0x0001a032ff247984 */ /* 0x000f220008000c00 */
[----:B------:R-:W-:Y:S01]  /*5800*/  UIADD3 UR4, UPT, UPT, UR50, 0x168, URZ ;  /* 0x0000016832047890 */ /* 0x000fe2000fffe0ff */
[----:B-1----:R-:W-:Y:S01]  /*5810*/  IMAD R0, R30, 0x4, R1 ;  /* 0x000000041e007824 */ /* 0x002fe200078e0201 */
[----:B------:R-:W-:Y:S04]  /*5820*/  ISETP.NE.AND P1, PT, R27, 0x1, PT ;  /* 0x000000011b00780c */ /* 0x000fe80003f25270 */
[----:B------:R-:W1:Y:S01]  /*5830*/  LDC.64 R10, c[0x0][0xb18] ;  /* 0x0002c600ff0a7b82 */ /* 0x000e620000000a00 */
[----:B------:R-:W-:Y:S01]  /*5840*/  UPRMT UR4, URZ, 0x654, UR4 ;  /* 0x00000654ff047896 */ /* 0x000fe20008000004 */
[----:B---3--:R-:W-:Y:S01]  /*5850*/  ISETP.GE.AND P0, PT, R26, 0x1, PT ;  /* 0x000000011a00780c */ /* 0x008fe20003f06270 */
[----:B------:R-:W-:Y:S01]  /*5860*/  @!PT LDS RZ, [RZ] ;  /* 0x00000000fffff984 */ /* 0x000fe20000000800 */
[----:B------:R-:W-:Y:S01]  /*5870*/  @!PT LDS RZ, [RZ] ;  /* 0x00000000fffff984 */ /* 0x000fe20000000800 */
[----:B------:R-:W-:Y:S01]  /*5880*/  @!PT LDS RZ, [RZ] ;  /* 0x00000000fffff984 */ /* 0x000fe20000000800 */
[----:B------:R-:W-:Y:S01]  /*5890*/  @!PT LDS RZ, [RZ] ;  /* 0x00000000fffff984 */ /* 0x000fe20000000800 */
[----:B------:R3:W-:Y:S06]  /*58a0*/  MEMBAR.ALL.CTA ;  /* 0x0000000000007992 */ /* 0x0007ec0000008000 */
[----:B---3--:R-:W3:Y:S01]  /*58b0*/  FENCE.VIEW.ASYNC.S ;  /* 0x00000000000073c6 */ /* 0x008ee20000000000 */
[----:B------:R-:W1:Y:S08]  /*58c0*/  @!P1 LDC R14, c[0x0][0xb20] ;  /* 0x0002c800ff0e9b82 */ /* 0x000e700000000800 */
[----:B------:R-:W1:Y:S01]  /*58d0*/  @!P1 LDC R9, c[0x0][0xb0c] ;  /* 0x0002c300ff099b82 */ /* 0x000e620000000800 */
[----:B---3--:R-:W-:Y:S01]  /*58e0*/  SYNCS.ARRIVE.TRANS64.RED.A1T0 RZ, [UR4], RZ ;  /* 0x000000ffffff79a7 */ /* 0x008fe20008100404 */
[----:B------:R3:W5:Y:S01]  /*58f0*/  LDL R17, [R0] ;  /* 0x0000000000117983 */ /* 0x0007620000100800 */
[----:B----4-:R-:W-:Y:S04]  /*5900*/  LOP3.LUT P4, RZ, R38, 0x1, RZ, 0xc0, !PT ;  /* 0x0000000126ff7812 */ /* 0x010fe8000788c0ff */
[----:B------:R-:W-:Y:S09]  /*5910*/  P2R R76, PR, RZ, 0x10 ;  /* 0x00000010ff4c7803 */ /* 0x000ff20000000000 */
[----:B------:R-:W-:Y:S02]  /*5920*/  @P4 MOV R31, R36 ;  /* 0x00000024001f4202 */ /* 0x000fe40000000f00 */
[----:B------:R-:W-:Y:S01]  /*5930*/  @P4 LOP3.LUT R29, R37, 0xffff, RZ, 0xc0, !PT ;  /* 0x0000ffff251d4812 */ /* 0x000fe200078ec0ff */
[----:B--23--:R-:W-:Y:S06]  /*5940*/  @!P0 BRA `(.L_x_90) ;  /* 0x0000000000a48947 */ /* 0x00cfec0003800000 */
[----:B------:R-:W-:Y:S01]  /*5950*/  IMAD.HI.U32 R20, R66, R25, RZ ;  /* 0x0000001942147227 */ /* 0x000fe200078e00ff */
[----:B------:R-:W-:Y:S02]  /*5960*/  ISETP.NE.AND P0, PT, R24, 0x1, PT ;  /* 0x000000011800780c */ /* 0x000fe40003f05270 */
[----:B------:R-:W-:Y:S01]  /*5970*/  ISETP.NE.AND P2, PT, R26, 0x1, PT ;  /* 0x000000011a00780c */ /* 0x000fe20003f45270 */
[-C--:B------:R-:W-:Y:S01]  /*5980*/  IMAD.HI.U32 R18, R67, R56.reuse, RZ ;  /* 0x0000003843127227 */ /* 0x080fe200078e00ff */
[----:B------:R-:W-:Y:S02]  /*5990*/  SHF.R.U32.HI R21, RZ, R65, R20 ;  /* 0x00000041ff157219 */ /* 0x000fe40000011614 */
[----:B------:R-:W-:Y:S01]  /*59a0*/  ISETP.NE.AND P3, PT, R28, 0x1, PT ;  /* 0x000000011c00780c */ /* 0x000fe20003f65270 */
[----:B------:R-:W-:Y:S01]  /*59b0*/  IMAD.HI.U32 R40, R29, R25, RZ ;  /* 0x000000191d287227 */ /* 0x000fe200078e00ff */
[----:B------:R-:W-:Y:S02]  /*59c0*/  SHF.R.U32.HI R18, RZ, R57, R18 ;  /* 0x00000039ff127219 */ /* 0x000fe40000011612 */
[----:B------:R-:W-:Y:S01]  /*59d0*/  SEL R3, R66, R21, !P0 ;  /* 0x0000001542037207 */ /* 0x000fe20004000000 */
[----:B------:R-:W-:Y:S01]  /*59e0*/  IMAD.HI.U32 R34, R31, R56, RZ ;  /* 0x000000381f227227 */ /* 0x000fe200078e00ff */
[----:B------:R-:W-:Y:S03]  /*59f0*/  SEL R7, R67, R18, !P3 ;  /* 0x0000001243077207 */ /* 0x000fe60005800000 */
[-C--:B------:R-:W-:Y:S01]  /*5a00*/  IMAD.HI.U32 R18, R3, R22.reuse, RZ ;  /* 0x0000001603127227 */ /* 0x080fe200078e00ff */
[----:B------:R-:W-:Y:S03]  /*5a10*/  SHF.R.U32.HI R34, RZ, R57, R34 ;  /* 0x00000039ff227219 */ /* 0x000fe60000011622 */
[----:B------:R-:W-:Y:S01]  /*5a20*/  IMAD.HI.U32 R20, R7, R22, RZ ;  /* 0x0000001607147227 */ /* 0x000fe200078e00ff */
[----:B------:R-:W-:Y:S02]  /*5a30*/  @P2 SHF.R.U32.HI R3, RZ, R23, R18 ;  /* 0x00000017ff032219 */ /* 0x000fe40000011612 */
[----:B------:R-:W-:Y:S02]  /*5a40*/  SHF.R.U32.HI R18, RZ, R65, R40 ;  /* 0x00000041ff127219 */ /* 0x000fe40000011628 */
[----:B------:R-:W-:Y:S01]  /*5a50*/  @P2 SHF.R.U32.HI R7, RZ, R23, R20 ;  /* 0x00000017ff072219 */ /* 0x000fe20000011614 */
[C---:B------:R-:W-:Y:S01]  /*5a60*/  IMAD R2, R26.reuse, R3, RZ ;  /* 0x000000031a027224 */ /* 0x040fe200078e02ff */
[----:B------:R-:W-:Y:S02]  /*5a70*/  SEL R5, R29, R18, !P0 ;  /* 0x000000121d057207 */ /* 0x000fe40004000000 */
[----:B------:R-:W-:Y:S01]  /*5a80*/  SEL R3, R31, R34, !P3 ;  /* 0x000000221f037207 */ /* 0x000fe20005800000 */
[----:B------:R-:W-:Y:S01]  /*5a90*/  IMAD R4, R26, R7, RZ ;  /* 0x000000071a047224 */ /* 0x000fe200078e02ff */
[C---:B------:R-:W-:Y:S01]  /*5aa0*/  ISETP.GE.AND P0, PT, R5.reuse, R2, PT ;  /* 0x000000020500720c */ /* 0x040fe20003f06270 */
[----:B------:R-:W-:Y:S03]  /*5ab0*/  IMAD.HI.U32 R6, R5, R22, RZ ;  /* 0x0000001605067227 */ /* 0x000fe600078e00ff */
[----:B------:R-:W-:Y:S01]  /*5ac0*/  ISETP.GE.OR P0, PT, R3, R4, P0 ;  /* 0x000000040300720c */ /* 0x000fe20000706670 */
[----:B------:R-:W-:Y:S01]  /*5ad0*/  IMAD.MOV R4, RZ, RZ, -R3 ;  /* 0x000000ffff047224 */ /* 0x000fe200078e0a03 */
[-C--:B------:R-:W-:Y:S03]  /*5ae0*/  SHF.R.U32.HI R6, RZ, R23.reuse, R6 ;  /* 0x00000017ff067219 */ /* 0x080fe60000011606 */
[----:B------:R-:W-:Y:S01]  /*5af0*/  IMAD R31, R28, R4, R31 ;  /* 0x000000041c1f7224 */ /* 0x000fe200078e021f */
[----:B------:R-:W-:Y:S05]  /*5b00*/  SEL R15, R5, R6, !P2 ;  /* 0x00000006050f7207 */ /* 0x000fea0005000000 */
[----:B------:R-:W-:Y:S02]  /*5b10*/  IMAD.MOV R6, RZ, RZ, -R15 ;  /* 0x000000ffff067224 */ /* 0x000fe400078e0a0f */
[C---:B------:R-:W-:Y:S04]  /*5b20*/  @!P0 IMAD.HI.U32 R2, R3.reuse, R22, RZ ;  /* 0x0000001603028227 */ /* 0x040fe800078e00ff */
[----:B------:R-:W-:Y:S01]  /*5b30*/  IMAD R6, R26, R6, R5 ;  /* 0x000000061a067224 */ /* 0x000fe200078e0205 */
[----:B------:R-:W-:Y:S04]  /*5b40*/  @!P0 SHF.R.U32.HI R2, RZ, R23, R2 ;  /* 0x00000017ff028219 */ /* 0x000fe80000011602 */
[----:B------:R-:W-:Y:S02]  /*5b50*/  @!P0 SEL R0, R3, R2, !P2 ;  /* 0x0000000203008207 */ /* 0x000fe40005000000 */
[----:B------:R-:W-:Y:S02]  /*5b60*/  IADD3 R2, PT, PT, -R5, RZ, RZ ;  /* 0x000000ff05027210 */ /* 0x000fe40007ffe1ff */
[----:B------:R-:W-:Y:S01]  /*5b70*/  @!P0 IADD3 R8, PT, PT, R15, -R0, RZ ;  /* 0x800000000f088210 */ /* 0x000fe20007ffe0ff */
[----:B------:R-:W-:Y:S02]  /*5b80*/  @!P0 IMAD R0, R7, R6, R0 ;  /* 0x0000000607008224 */ /* 0x000fe400078e0200 */
[----:B------:R-:W-:Y:S02]  /*5b90*/  IMAD R29, R24, R2, R29 ;  /* 0x00000002181d7224 */ /* 0x000fe400078e021d */
[----:B------:R-:W-:Y:S02]  /*5ba0*/  @!P0 IMAD R5, R8, R26, R3 ;  /* 0x0000001a08058224 */ /* 0x000fe400078e0203 */
[----:B------:R-:W-:Y:S04]  /*5bb0*/  @!P0 IMAD.MOV.U32 R3, RZ, RZ, R0 ;  /* 0x000000ffff038224 */ /* 0x000fe800078e0000 */
[----:B------:R-:W-:Y:S02]  /*5bc0*/  IMAD R31, R3, R28, R31 ;  /* 0x0000001c031f7224 */ /* 0x000fe400078e021f */
[----:B------:R-:W-:Y:S07]  /*5bd0*/  IMAD R29, R5, R24, R29 ;  /* 0x00000018051d7224 */ /* 0x000fee00078e021d */
.L_x_90:
[----:B-1----:R-:W-:Y:S01]  /*5be0*/  @!P1 ISETP.NE.AND P0, PT, R10, 0x1, PT ;  /* 0x000000010a00980c */ /* 0x002fe20003f05270 */
[----:B------:R-:W-:Y:S01]  /*5bf0*/  @!P1 IMAD.HI.U32 R3, R29, R11, RZ ;  /* 0x0000000b1d039227 */ /* 0x000fe200078e00ff */
[----:B------:R-:W-:Y:S01]  /*5c00*/  R2UR UR41, R16 ;  /* 0x00000000102972ca */ /* 0x000fe200000e0000 */
[----:B------:R-:W-:Y:S01]  /*5c10*/  BSSY.RECONVERGENT B6, `(.L_x_91) ;  /* 0x000002f000067945 */ /* 0x000fe20003800200 */
[----:B------:R-:W-:Y:S01]  /*5c20*/  @!P1 ISETP.NE.AND P2, PT, R9, 0x1, PT ;  /* 0x000000010900980c */ /* 0x000fe20003f45270 */
[----:B------:R-:W-:Y:S01]  /*5c30*/  @!P1 IMAD.HI.U32 R0, R31, R12, RZ ;  /* 0x0000000c1f009227 */ /* 0x000fe200078e00ff */
[----:B------:R-:W-:Y:S02]  /*5c40*/  @!P1 SHF.R.U32.HI R2, RZ, R14, R3 ;  /* 0x0000000eff029219 */ /* 0x000fe40000011603 */
[----:B------:R-:W-:Y:S02]  /*5c50*/  @P4 SHF.R.U32.HI R36, RZ, 0x10, R37 ;  /* 0x00000010ff244819 */ /* 0x000fe40000011625 */
[----:B------:R-:W-:Y:S02]  /*5c60*/  @!P1 SEL R2, R29, R2, !P0 ;  /* 0x000000021d029207 */ /* 0x000fe40004000000 */
[----:B------:R-:W-:Y:S02]  /*5c70*/  @!P1 SHF.R.U32.HI R0, RZ, R13, R0 ;  /* 0x0000000dff009219 */ /* 0x000fe40000011600 */
[----:B------:R-:W-:Y:S01]  /*5c80*/  LOP3.LUT P0, RZ, R74, 0x1b0, RZ, 0xc0, !PT ;  /* 0x000001b04aff7812 */ /* 0x000fe2000780c0ff */
[----:B------:R-:W-:Y:S01]  /*5c90*/  USHF.L.U32 UR41, UR41, 0x7, URZ ;  /* 0x0000000729297899 */ /* 0x000fe200080006ff */
[----:B------:R-:W-:Y:S02]  /*5ca0*/  @!P1 SEL R3, R31, R0, !P2 ;  /* 0x000000001f039207 */ /* 0x000fe40005000000 */
[----:B------:R-:W-:Y:S03]  /*5cb0*/  @P4 R2UR UR51, R36 ;  /* 0x00000000243342ca */ /* 0x000fe600000e0000 */
[----:B------:R-:W-:Y:S02]  /*5cc0*/  @!P1 IMAD.IADD R0, R2, 0x1, -R3 ;  /* 0x0000000102009824 */ /* 0x000fe400078e0a03 */
[----:B------:R-:W-:Y:S02]  /*5cd0*/  @!P1 IMAD.IADD R2, R3, 0x1, -R2 ;  /* 0x0000000103029824 */ /* 0x000fe400078e0a02 */
[----:B------:R-:W-:Y:S02]  /*5ce0*/  @!P1 IMAD R31, R0, R9, R31 ;  /* 0x00000009001f9224 */ /* 0x000fe400078e021f */
[----:B------:R-:W-:Y:S01]  /*5cf0*/  @!P1 IMAD R29, R2, R10, R29 ;  /* 0x0000000a021d9224 */ /* 0x000fe200078e021d */
[----:B------:R-:W-:Y:S06]  /*5d00*/  @!P0 BRA `(.L_x_92) ;  /* 0x00000000007c8947 */ /* 0x000fec0003800000 */
[----:B------:R-:W1:Y:S01]  /*5d10*/  LDCU.64 UR8, c[0x4][0x80] ;  /* 0x01001000ff0877ac */ /* 0x000e620008000a00 */
[----:B------:R-:W-:Y:S01]  /*5d20*/  MOV R2, 0x0 ;  /* 0x0000000000027802 */ /* 0x000fe20000000f00 */
[----:B------:R-:W-:Y:S02]  /*5d30*/  HFMA2 R12, -RZ, RZ, 0, 5.9604644775390625e-08 ;  /* 0x00000001ff0c7431 */ /* 0x000fe400000001ff */
[----:B------:R-:W-:Y:S01]  /*5d40*/  IMAD.MOV.U32 R8, RZ, RZ, 0x70 ;  /* 0x00000070ff087424 */ /* 0x000fe200078e00ff */
[----:B------:R2:W3:Y:S01]  /*5d50*/  LDC.64 R14, c[0x4][R2] ;  /* 0x01000000020e7b82 */ /* 0x0004e20000000a00 */
[----:B------:R-:W4:Y:S01]  /*5d60*/  LDCU.64 UR6, c[0x4][0x88] ;  /* 0x01001100ff0677ac */ /* 0x000f220008000a00 */
[----:B------:R-:W-:Y:S01]  /*5d70*/  IMAD.MOV.U32 R13, RZ, RZ, RZ ;  /* 0x000000ffff0d7224 */ /* 0x000fe200078e00ff */
[----:B------:R-:W2:Y:S01]  /*5d80*/  LDCU.64 UR4, c[0x4][0x8] ;  /* 0x01000100ff0477ac */ /* 0x000ea20008000a00 */
[----:B-1----:R-:W-:Y:S01]  /*5d90*/  MOV R5, UR9 ;  /* 0x0000000900057c02 */ /* 0x002fe20008000f00 */
[----:B------:R-:W-:Y:S01]  /*5da0*/  IMAD.U32 R4, RZ, RZ, UR8 ;  /* 0x00000008ff047e24 */ /* 0x000fe2000f8e00ff */
[----:B----4-:R-:W-:Y:S01]  /*5db0*/  MOV R7, UR7 ;  /* 0x0000000700077c02 */ /* 0x010fe20008000f00 */
[----:B------:R-:W-:Y:S01]  /*5dc0*/  IMAD.U32 R6, RZ, RZ, UR6 ;  /* 0x00000006ff067e24 */ /* 0x000fe2000f8e00ff */
[----:B--2---:R-:W-:Y:S01]  /*5dd0*/  MOV R11, UR5 ;  /* 0x00000005000b7c02 */ /* 0x004fe20008000f00 */
[----:B------:R-:W-:Y:S02]  /*5de0*/  IMAD.U32 R10, RZ, RZ, UR4 ;  /* 0x00000004ff0a7e24 */ /* 0x000fe4000f8e00ff */
[----:B------:R-:W-:Y:S07]  /*5df0*/  LEPC R20, `(.L_x_93) ;  /* 0x000000001014794e */ /* 0x000fee0000000000 */
[----:B---3-5:R-:W-:Y:S05]  /*5e00*/  CALL.ABS.NOINC R14 ;  /* 0x000000000e007343 */ /* 0x028fea0003c00000 */
.L_x_93:
[----:B------:R-:W1:Y:S01]  /*5e10*/  LDCU.64 UR8, c[0x4][0x80] ;  /* 0x01001000ff0877ac */ /* 0x000e620008000a00 */
[----:B------:R-:W2:Y:S01]  /*5e20*/  LDC.64 R2, c[0x4][R2] ;  /* 0x0100000002027b82 */ /* 0x000ea20000000a00 */
[----:B------:R-:W-:Y:S02]  /*5e30*/  HFMA2 R12, -RZ, RZ, 0, 5.9604644775390625e-08 ;  /* 0x00000001ff0c7431 */ /* 0x000fe400000001ff */
[----:B------:R-:W-:Y:S02]  /*5e40*/  IMAD.MOV.U32 R8, RZ, RZ, 0x70 ;  /* 0x00000070ff087424 */ /* 0x000fe400078e00ff */
[----:B------:R-:W-:Y:S01]  /*5e50*/  IMAD.MOV.U32 R13, RZ, RZ, RZ ;  /* 0x000000ffff0d7224 */ /* 0x000fe200078e00ff */
[----:B------:R-:W3:Y:S01]  /*5e60*/  LDCU.64 UR6, c[0x4][0x88] ;  /* 0x01001100ff0677ac */ /* 0x000ee20008000a00 */
[----:B------:R-:W4:Y:S01]  /*5e70*/  LDCU.64 UR4, c[0x4][0x8] ;  /* 0x01000100ff0477ac */ /* 0x000f220008000a00 */
[----:B-1----:R-:W-:Y:S02]  /*5e80*/  MOV R4, UR8 ;  /* 0x0000000800047c02 */ /* 0x002fe40008000f00 */
[----:B------:R-:W-:Y:S02]  /*5e90*/  MOV R5, UR9 ;  /* 0x0000000900057c02 */ /* 0x000fe40008000f00 */
[----:B---3--:R-:W-:Y:S01]  /*5ea0*/  MOV R7, UR7 ;  /* 0x0000000700077c02 */ /* 0x008fe20008000f00 */
[----:B------:R-:W-:Y:S01]  /*5eb0*/  IMAD.U32 R6, RZ, RZ, UR6 ;  /* 0x00000006ff067e24 */ /* 0x000fe2000f8e00ff */
[----:B----4-:R-:W-:Y:S01]  /*5ec0*/  MOV R11, UR5 ;  /* 0x00000005000b7c02 */ /* 0x010fe20008000f00 */
[----:B------:R-:W-:Y:S02]  /*5ed0*/  IMAD.U32 R10, RZ, RZ, UR4 ;  /* 0x00000004ff0a7e24 */ /* 0x000fe4000f8e00ff */
[----:B------:R-:W-:Y:S07]  /*5ee0*/  LEPC R20, `(.L_x_92) ;  /* 0x000000001014794e */ /* 0x000fee0000000000 */
[----:B--2---:R-:W-:Y:S05]  /*5ef0*/  CALL.ABS.NOINC R2 ;  /* 0x0000000002007343 */ /* 0x004fea0003c00000 */
.L_x_92:
[----:B------:R-:W-:Y:S05]  /*5f00*/  BSYNC.RECONVERGENT B6 ;  /* 0x0000000000067941 */ /* 0x000fea0003800200 */
.L_x_91:
[----:B------:R-:W-:Y:S01]  /*5f10*/  ISETP.NE.U32.AND P4, PT, R54, RZ, PT ;  /* 0x000000ff3600720c */ /* 0x000fe20003f85070 */
[----:B------:R-:W-:Y:S01]  /*5f20*/  UISETP.NE.AND UP2, UPT, UR53, URZ, UPT ;  /* 0x000000ff3500728c */ /* 0x000fe2000bf45270 */
[----:B------:R-:W-:Y:S01]  /*5f30*/  ISETP.NE.U32.AND P2, PT, RZ, UR36, PT ;  /* 0x00000024ff007c0c */ /* 0x000fe2000bf45070 */
[----:B------:R-:W-:Y:S01]  /*5f40*/  UISETP.NE.U32.AND UP1, UPT, UR38, URZ, UPT ;  /* 0x000000ff2600728c */ /* 0x000fe2000bf25070 */
[----:B------:R-:W-:Y:S01]  /*5f50*/  ISETP.NE.AND.EX P4, PT, R55, RZ, PT, P4 ;  /* 0x000000ff3700720c */ /* 0x000fe20003f85340 */
[----:B------:R-:W-:Y:S01]  /*5f60*/  UPLOP3.LUT UP0, UPT, UPT, UPT, UPT, 0x40, 0x4 ;  /* 0x000000000004789c */ /* 0x000fe20003f0e870 */
[----:B------:R-:W-:Y:S01]  /*5f70*/  ISETP.NE.AND.EX P2, PT, RZ, UR37, PT, P2 ;  /* 0x00000025ff007c0c */ /* 0x000fe2000bf45320 */
[----:B------:R-:W-:Y:S01]  /*5f80*/  UISETP.NE.AND.EX UP1, UPT, UR39, URZ, UPT, UP1 ;  /* 0x000000ff2700728c */ /* 0x000fe2000bf25310 */
[----:B------:R-:W-:Y:S04]  /*5f90*/  PLOP3.LUT P1, PT, PT, PT, UP2, 0x80, 0x8 ;  /* 0x000000000008781c */ /* 0x000fe80003f2f028 */
[----:B------:R-:W-:Y:S06]  /*5fa0*/  @UP2 UPLOP3.LUT UP0, UPT, UPT, UPT, UP1, 0x80, 0x8 ;  /* 0x000000000008289c */ /* 0x000fec0003f0f010 */
[----:B------:R-:W-:Y:S01]  /*5fb0*/  PLOP3.LUT P0, PT, PT, PT, UP0, 0x80, 0x8 ;  /* 0x000000000008781c */ /* 0x000fe20003f0f008 */
[----:B------:R-:W-:Y:S01]  /*5fc0*/  @!UPT UIADD3 URZ, UPT, UPT, URZ, URZ, URZ ;  /* 0x000000fffffff290 */ /* 0x000fe2000fffe0ff */
[----:B------:R-:W-:Y:S11]  /*5fd0*/  BRA.U !UP1, `(.L_x_94) ;  /* 0x0000000109387547 */ /* 0x000ff6000b800000 */
[----:B------:R-:W-:Y:S01]  /*5fe0*/  UISETP.NE.U32.AND UP0, UPT, UR36, URZ, UPT ;  /* 0x000000ff2400728c */ /* 0x000fe2000bf05070 */
[----:B------:R-:W-:Y:S02]  /*5ff0*/  HFMA2 R0, -RZ, RZ, 0, 5.9604644775390625e-08 ;  /* 0x00000001ff007431 */ /* 0x000fe400000001ff */
[----:B------:R-:W-:Y:S01]  /*6000*/  IMAD.MOV.U32 R63, RZ, RZ, 0x1 ;  /* 0x00000001ff3f7424 */ /* 0x000fe200078e00ff */
[----:B------:R-:W-:Y:S06]  /*6010*/  UISETP.NE.AND.EX UP0, UPT, UR37, URZ, UPT, UP0 ;  /* 0x000000ff2500728c */ /* 0x000fec000bf05300 */
[----:B------:R-:W-:Y:S05]  /*6020*/  PLOP3.LUT P3, PT, PT, PT, UP0, 0x80, 0x8 ;  /* 0x000000000008781c */ /* 0x000fea0003f6f008 */
[----:B------:R-:W1:Y:S01]  /*6030*/  @UP0 LDCU.64 UR6, c[0x0][0x888] ;  /* 0x00011100ff0607ac */ /* 0x000e620008000a00 */
[----:B------:R-:W-:Y:S07]  /*6040*/  @UP0 UIMAD UR4, UR57, UR38, URZ ;  /* 0x00000026390402a4 */ /* 0x000fee000f8e02ff */
[----:B------:R-:W-:Y:S01]  /*6050*/  @!P3 PRMT R63, R0, 0x7610, R63 ;  /* 0x00007610003fb816 */ /* 0x000fe2000000003f */
[----:B-1----:R-:W-:Y:S03]  /*6060*/  @UP0 UIMAD.WIDE UR6, UR4, 0x4, UR6 ;  /* 0x00000004040608a5 */ /* 0x002fe6000f8e0206 */
[----:B------:R-:W1:Y:S03]  /*6070*/  @!UP0 LDCU UR4, c[0x0][0x880] ;  /* 0x00011000ff0487ac */ /* 0x000e660008000800 */
[----:B------:R-:W-:Y:S01]  /*6080*/  IMAD.U32 R2, RZ, RZ, UR6 ;  /* 0x00000006ff027e24 */ /* 0x000fe2000f8e00ff */
[----:B------:R-:W-:Y:S05]  /*6090*/  MOV R3, UR7 ;  /* 0x0000000700037c02 */ /* 0x000fea0008000f00 */
[----:B-----5:R2:W5:Y:S02]  /*60a0*/  @P3 LDG.E R35, desc[UR48][R2.64] ;  /* 0x0000003002233981 */ /* 0x020564000c1e1900 */
[----:B-12---:R-:W-:Y:S02]  /*60b0*/  @!P3 IMAD.U32 R35, RZ, RZ, UR4 ;  /* 0x00000004ff23be24 */ /* 0x006fe4000f8e00ff */
.L_x_94:
[----:B------:R-:W-:Y:S05]  /*60c0*/  @!P4 BRA `(.L_x_95) ;  /* 0x000000000020c947 */ /* 0x000fea0003800000 */
[----:B------:R-:W-:Y:S04]  /*60d0*/  ISETP.NE.U32.AND P3, PT, R52, RZ, PT ;  /* 0x000000ff3400720c */ /* 0x000fe80003f65070 */
[----:B------:R-:W-:Y:S11]  /*60e0*/  ISETP.NE.AND.EX P3, PT, R53, RZ, PT, P3 ;  /* 0x000000ff3500720c */ /* 0x000ff60003f65330 */
[----:B------:R-:W-:Y:S02]  /*60f0*/  @!UPT UIADD3 URZ, UPT, UPT, URZ, URZ, URZ ;  /* 0x000000fffffff290 */ /* 0x000fe4000fffe0ff */
[----:B------:R-:W1:Y:S01]  /*6100*/  @P3 LDC.64 R2, c[0x0][0x8a8] ;  /* 0x00022a00ff023b82 */ /* 0x000e620000000a00 */
[----:B------:R-:W-:Y:S04]  /*6110*/  @P3 IMAD R0, R54, UR57, RZ ;  /* 0x0000003936003c24 */ /* 0x000fe8000f8e02ff */
[----:B-1----:R-:W-:Y:S05]  /*6120*/  @P3 IMAD.WIDE R2, R0, 0x4, R2 ;  /* 0x0000000400023825 */ /* 0x002fea00078e0202 */
[----:B-----5:R1:W5:Y:S02]  /*6130*/  @P3 LDG.E R33, desc[UR48][R2.64] ;  /* 0x0000003002213981 */ /* 0x020364000c1e1900 */
[----:B-1----:R-:W2:Y:S02]  /*6140*/  @!P3 LDC R33, c[0x0][0x8a0] ;  /* 0x00022800ff21bb82 */ /* 0x002ea40000000800 */
.L_x_95:
[----:B-----5:R-:W-:Y:S01]  /*6150*/  FSETP.NEU.AND P3, PT, R35, RZ, PT ;  /* 0x000000ff2300720b */ /* 0x020fe20003f6d000 */
[----:B------:R-:W-:Y:S01]  /*6160*/  IMAD.SHL.U32 R79, R19, 0x40, RZ ;  /* 0x00000040134f7824 */ /* 0x000fe200078e00ff */
[----:B------:R-:W-:Y:S01]  /*6170*/  SEL R3, RZ, 0xffffffff, P2 ;  /* 0xffffffffff037807 */ /* 0x000fe20001000000 */
[----:B------:R-:W-:Y:S01]  /*6180*/  IMAD.SHL.U32 R86, R71, 0x2, RZ ;  /* 0x0000000247567824 */ /* 0x000fe200078e00ff */
[----:B------:R-:W-:Y:S01]  /*6190*/  @P1 LOP3.LUT P2, RZ, R63, 0xff, RZ, 0xc0, !PT ;  /* 0x000000ff3fff1812 */ /* 0x000fe2000784c0ff */
[----:B------:R-:W-:Y:S01]  /*61a0*/  IMAD.HI.U32 R5, R79, R61, RZ ;  /* 0x0000003d4f057227 */ /* 0x000fe200078e00ff */
[----:B------:R-:W-:Y:S01]  /*61b0*/  @P1 SEL R2, RZ, 0xffffffff, P3 ;  /* 0xffffffffff021807 */ /* 0x000fe20001800000 */
[----:B------:R-:W-:Y:S01]  /*61c0*/  BSSY B1, `(.L_x_96) ;  /* 0x0000039000017945 */ /* 0x000fe20003800000 */
[----:B------:R-:W-:Y:S01]  /*61d0*/  LOP3.LUT R70, R70, 0x1, RZ, 0x3c, !PT ;  /* 0x0000000146467812 */ /* 0x000fe200078e3cff */
[----:B------:R-:W-:Y:S01]  /*61e0*/  VIADD R84, R86, UR50 ;  /* 0x0000003256547c36 */ /* 0x000fe20008000000 */
[----:B------:R-:W-:Y:S01]  /*61f0*/  @P0 SEL R2, R3, R2, !P2 ;  /* 0x0000000203020207 */ /* 0x000fe20005000000 */
[----:B------:R-:W-:Y:S01]  /*6200*/  IMAD.MOV.U32 R85, RZ, RZ, 0x1 ;  /* 0x00000001ff557424 */ /* 0x000fe200078e00ff */
[----:B------:R-:W-:Y:S01]  /*6210*/  LEA R83, R30, UR50, 0x3 ;  /* 0x000000321e537c11 */ /* 0x000fe2000f8e18ff */
[----:B------:R-:W-:Y:S01]  /*6220*/  IMAD.IADD R34, R32, 0x1, R17 ;  /* 0x0000000120227824 */ /* 0x000fe200078e0211 */
[----:B------:R-:W-:Y:S01]  /*6230*/  @P1 LOP3.LUT R2, R2, 0x1, RZ, 0xc0, !PT ;  /* 0x0000000102021812 */ /* 0x000fe200078ec0ff */
[----:B------:R-:W-:Y:S01]  /*6240*/  IMAD.MOV.U32 R39, RZ, RZ, RZ ;  /* 0x000000ffff277224 */ /* 0x000fe200078e00ff */
[----:B------:R-:W-:Y:S02]  /*6250*/  SHF.L.U32 R0, R69, 0x1f, RZ ;  /* 0x0000001f45007819 */ /* 0x000fe400000006ff */
[----:B------:R-:W-:Y:S02]  /*6260*/  CS2R R50, SRZ ;  /* 0x0000000000327805 */ /* 0x000fe4000001ff00 */
[----:B------:R-:W-:Y:S02]  /*6270*/  ISETP.NE.U32.OR P5, PT, R2, 0x1, !P1 ;  /* 0x000000010200780c */ /* 0x000fe40004fa5470 */
[----:B------:R-:W-:Y:S02]  /*6280*/  CS2R R48, SRZ ;  /* 0x0000000000307805 */ /* 0x000fe4000001ff00 */
[----:B------:R-:W-:Y:S02]  /*6290*/  ISETP.NE.AND P2, PT, R60, 0x1, PT ;  /* 0x000000013c00780c */ /* 0x000fe40003f45270 */
[----:B------:R-:W-:Y:S02]  /*62a0*/  CS2R R42, SRZ ;  /* 0x00000000002a7805 */ /* 0x000fe4000001ff00 */
[----:B------:R-:W-:Y:S02]  /*62b0*/  SHF.R.U32.HI R2, RZ, R58, R5 ;  /* 0x0000003aff027219 */ /* 0x000fe40000011605 */
[----:B------:R-:W-:Y:S02]  /*62c0*/  CS2R R40, SRZ ;  /* 0x0000000000287805 */ /* 0x000fe4000001ff00 */
[----:B------:R-:W-:Y:S01]  /*62d0*/  ISETP.NE.AND P4, PT, R59, 0x1, PT ;  /* 0x000000013b00780c */ /* 0x000fe20003f85270 */
[----:B------:R-:W-:Y:S01]  /*62e0*/  IMAD.IADD R82, R75, 0x1, R84 ;  /* 0x000000014b527824 */ /* 0x000fe200078e0254 */
[----:B------:R-:W-:Y:S02]  /*62f0*/  SEL R77, R79, R2, !P2 ;  /* 0x000000024f4d7207 */ /* 0x000fe40005000000 */
[----:B------:R-:W-:Y:S02]  /*6300*/  PLOP3.LUT P2, PT, PT, PT, UP1, 0x80, 0x8 ;  /* 0x000000000008781c */ /* 0x000fe40003f4f018 */
[----:B------:R-:W-:Y:S01]  /*6310*/  SEL R2, RZ, 0xffffffff, P3 ;  /* 0xffffffffff027807 */ /* 0x000fe20001800000 */
[----:B------:R-:W-:Y:S01]  /*6320*/  IMAD.HI.U32 R78, R77, UR46, RZ ;  /* 0x0000002e4d4e7c27 */ /* 0x000fe2000f8e00ff */
[----:B------:R-:W-:Y:S02]  /*6330*/  @P5 SHF.L.U32 R6, R70, 0x1f, RZ ;  /* 0x0000001f46065819 */ /* 0x000fe400000006ff */
[----:B------:R-:W-:Y:S02]  /*6340*/  LOP3.LUT P3, R80, R63, 0xff, RZ, 0xc0, !PT ;  /* 0x000000ff3f507812 */ /* 0x000fe4000786c0ff */
[----:B------:R-:W1:Y:S01]  /*6350*/  @P5 SYNCS.PHASECHK.TRANS64.TRYWAIT P1, [UR50+0x110], R6 ;  /* 0x00011006ff0055a7 */ /* 0x000e620008021132 */
[----:B------:R-:W-:Y:S02]  /*6360*/  SHF.R.U32.HI R78, RZ, UR47, R78 ;  /* 0x0000002fff4e7c19 */ /* 0x000fe4000801164e */
[----:B------:R-:W-:Y:S02]  /*6370*/  P2R R81, PR, RZ, 0x20 ;  /* 0x00000020ff517803 */ /* 0x000fe40000000000 */
[----:B------:R-:W-:Y:S01]  /*6380*/  @P2 SEL R2, R3, R2, !P3 ;  /* 0x0000000203022207 */ /* 0x000fe20005800000 */
[----:B------:R-:W-:Y:S01]  /*6390*/  IMAD.MOV R3, RZ, RZ, -R77 ;  /* 0x000000ffff037224 */ /* 0x000fe200078e0a4d */
[----:B------:R-:W-:Y:S02]  /*63a0*/  SEL R78, R77, R78, !P4 ;  /* 0x0000004e4d4e7207 */ /* 0x000fe40006000000 */
[----:B------:R-:W-:Y:S01]  /*63b0*/  LOP3.LUT R2, R2, 0x1, RZ, 0xc0, !PT ;  /* 0x0000000102027812 */ /* 0x000fe200078ec0ff */
[----:B------:R-:W-:Y:S02]  /*63c0*/  IMAD R79, R60, R3, R79 ;  /* 0x000000033c4f7224 */ /* 0x000fe400078e024f */
[----:B------:R-:W-:Y:S01]  /*63d0*/  IMAD.MOV R4, RZ, RZ, -R78 ;  /* 0x000000ffff047224 */ /* 0x000fe200078e0a4e */
[----:B------:R-:W-:Y:S01]  /*63e0*/  ISETP.NE.U32.AND P2, PT, R2, 0x1, PT ;  /* 0x000000010200780c */ /* 0x000fe20003f45070 */
[----:B------:R3:W4:Y:S03]  /*63f0*/  SYNCS.PHASECHK.TRANS64.TRYWAIT P0, [R83+URZ+0x170], R0 ;  /* 0x00017000530075a7 */ /* 0x00072600080011ff */
[----:B------:R-:W-:Y:S01]  /*6400*/  P2R R87, PR, RZ, 0x4 ;  /* 0x00000004ff577803 */ /* 0x000fe20000000000 */
[----:B------:R-:W-:Y:S01]  /*6410*/  IMAD R77, R59, R4, R77 ;  /* 0x000000043b4d7224 */ /* 0x000fe200078e024d */
[----:B-1----:R-:W-:Y:S01]  /*6420*/  @P5 SEL R85, RZ, 0x1, !P1 ;  /* 0x00000001ff555807 */ /* 0x002fe20004800000 */
[----:B---3--:R-:W-:Y:S06]  /*6430*/  @!P5 BRA `(.L_x_97) ;  /* 0x000000000044d947 */ /* 0x008fec0003800000 */
[----:B------:R-:W-:Y:S01]  /*6440*/  IMAD.MOV.U32 R50, RZ, RZ, RZ ;  /* 0x000000ffff327224 */ /* 0x000fe200078e00ff */
[----:B------:R-:W-:Y:S01]  /*6450*/  ISETP.NE.AND P1, PT, R85, RZ, PT ;  /* 0x000000ff5500720c */ /* 0x000fe20003f25270 */
[----:B------:R-:W-:Y:S01]  /*6460*/  BSSY B0, `(.L_x_98) ;  /* 0x0000008000007945 */ /* 0x000fe20003800000 */
[----:B------:R-:W-:Y:S02]  /*6470*/  CS2R R42, SRZ ;  /* 0x00000000002a7805 */ /* 0x000fe4000001ff00 */
[----:B------:R-:W-:Y:S02]  /*6480*/  CS2R R40, SRZ ;  /* 0x0000000000287805 */ /* 0x000fe4000001ff00 */
[----:B------:R-:W-:Y:S07]  /*6490*/  CS2R R48, SRZ ;  /* 0x0000000000307805 */ /* 0x000fee000001ff00 */
[----:B------:R-:W-:Y:S05]  /*64a0*/  @P1 BRA `(.L_x_99) ;  /* 0x00000000000c1947 */ /* 0x000fea0003800000 */
[----:B------:R-:W-:Y:S04]  /*64b0*/  SHF.L.U32 R3, R70, 0x1f, RZ ;  /* 0x0000001f46037819 */ /* 0x000fe800000006ff */
[----:B------:R-:W1:Y:S02]  /*64c0*/  SYNCS.PHASECHK.TRANS64.TRYWAIT P1, [UR50+0x110], R3 ;  /* 0x00011003ff0075a7 */ /* 0x000e640008021132 */
[----:B-1----:R-:W-:Y:S05]  /*64d0*/  @!P1 BRA `(.L_x_100) ;  /* 0x0000003000789947 */ /* 0x002fea0003800000 */
.L_x_99:
[----:B------:R-:W-:Y:S05]  /*64e0*/  BSYNC B0 ;  /* 0x0000000000007941 */ /* 0x000fea0003800000 */
.L_x_98:
[----:B------:R-:W-:Y:S01]  /*64f0*/  ISETP.NE.AND P1, PT, R87, RZ, PT ;  /* 0x000000ff5700720c */ /* 0x000fe20003f25270 */
[----:B------:R-:W-:Y:S11]  /*6500*/  HFMA2 R39, -RZ, RZ, 0, 5.9604644775390625e-08 ;  /* 0x00000001ff277431 */ /* 0x000ff600000001ff */
[----:B------:R-:W-:Y:S01]  /*6510*/  @!UPT UIADD3 URZ, UPT, UPT, URZ, URZ, URZ ;  /* 0x000000fffffff290 */ /* 0x000fe2000fffe0ff */
[----:B------:R-:W-:Y:S05]  /*6520*/  @P1 WARPSYNC.ALL ;  /* 0x0000000000001948 */ /* 0x000fea0003800000 */
[----:B------:R3:W1:Y:S04]  /*6530*/  @P1 LDSM.16.M88.4 R40, [R86+UR50+0x200] ;  /* 0x000200325628183b */ /* 0x0006680008000200 */
[----:B------:R3:W1:Y:S02]  /*6540*/  @P1 LDSM.16.M88.4 R48, [R82+0x200] ;  /* 0x000200005230183b */ /* 0x0006640000000200 */
.L_x_97:
[----:B------:R-:W-:Y:S05]  /*6550*/  BSYNC B1 ;  /* 0x0000000000017941 */ /* 0x000fea0003800000 */
.L_x_96:
[----:B-1----:R-:W-:Y:S04]  /*6560*/  SHF.R.U32.HI R2, RZ, 0x15, R34 ;  /* 0x00000015ff027819 */ /* 0x002fe80000011622 */
[----:B------:R-:W-:Y:S01]  /*6570*/  LOP3.LUT P1, RZ, R2, 0x3, R73, 0x48, !PT ;  /* 0x0000000302ff7812 */ /* 0x000fe20007824849 */
[----:B------:R-:W-:Y:S01]  /*6580*/  @!UPT UIADD3 URZ, UPT, UPT, URZ, URZ, URZ ;  /* 0x000000fffffff290 */ /* 0x000fe2000fffe0ff */
[----:B----4-:R-:W-:Y:S11]  /*6590*/  @P0 BRA `(.L_x_101) ;  /* 0x0000000000080947 */ /* 0x010ff60003800000 */
[----:B------:R-:W1:Y:S02]  /*65a0*/  SYNCS.PHASECHK.TRANS64.TRYWAIT P0, [R83+URZ+0x170], R0 ;  /* 0x00017000530075a7 */ /* 0x000e6400080011ff */
[----:B-1----:R-:W-:Y:S05]  /*65b0*/  @!P0 BRA `(.L_x_102) ;  /* 0x0000003000588947 */ /* 0x002fea0003800000 */
.L_x_101:
[----:B------:R-:W-:Y:S05]  /*65c0*/  @!P1 BRA `(.L_x_103) ;  /* 0x0000000000409947 */ /* 0x000fea0003800000 */
[----:B------:R-:W4:Y:S01]  /*65d0*/  LDCU.64 UR8, c[0x4][0x70] ;  /* 0x01000e00ff0877ac */ /* 0x000f220008000a00 */
[----:B------:R-:W-:Y:S01]  /*65e0*/  MOV R3, 0x0 ;  /* 0x0000000000037802 */ /* 0x000fe20000000f00 */
[----:B------:R-:W-:Y:S02]  /*65f0*/  HFMA2 R12, -RZ, RZ, 0, 5.9604644775390625e-08 ;  /* 0x00000001ff0c7431 */ /* 0x000fe400000001ff */
[----:B------:R-:W-:Y:S02]  /*6600*/  IMAD.MOV.U32 R8, RZ, RZ, 0x192 ;  /* 0x00000192ff087424 */ /* 0x000fe400078e00ff */
[----:B------:R-:W-:Y:S01]  /*6610*/  IMAD.MOV.U32 R13, RZ, RZ, RZ ;  /* 0x000000ffff0d7224 */ /* 0x000fe200078e00ff */
[----:B------:R-:W5:Y:S01]  /*6620*/  LDCU.64 UR6, c[0x4][0x78] ;  /* 0x01000f00ff0677ac */ /* 0x000f620008000a00 */
[----:B------:R-:W1:Y:S01]  /*6630*/  LDC.64 R2, c[0x4][R3] ;  /* 0x0100000003027b82 */ /* 0x000e620000000a00 */
[----:B------:R-:W2:Y:S01]  /*6640*/  LDCU.64 UR4, c[0x4][0x10] ;  /* 0x01000200ff0477ac */ /* 0x000ea20008000a00 */
[----:B----4-:R-:W-:Y:S01]  /*6650*/  MOV R5, UR9 ;  /* 0x0000000900057c02 */ /* 0x010fe20008000f00 */
[----:B------:R-:W-:Y:S01]  /*6660*/  IMAD.U32 R4, RZ, RZ, UR8 ;  /* 0x00000008ff047e24 */ /* 0x000fe2000f8e00ff */
[----:B-----5:R-:W-:Y:S01]  /*6670*/  MOV R7, UR7 ;  /* 0x0000000700077c02 */ /* 0x020fe20008000f00 */
[----:B------:R-:W-:Y:S01]  /*6680*/  IMAD.U32 R6, RZ, RZ, UR6 ;  /* 0x00000006ff067e24 */ /* 0x000fe2000f8e00ff */
[----:B--2---:R-:W-:Y:S01]  /*6690*/  MOV R11, UR5 ;  /* 0x00000005000b7c02 */ /* 0x004fe20008000f00 */
[----:B------:R-:W-:Y:S02]  /*66a0*/  IMAD.U32 R10, RZ, RZ, UR4 ;  /* 0x00000004ff0a7e24 */ /* 0x000fe4000f8e00ff */
[----:B------:R-:W-:Y:S07]  /*66b0*/  LEPC R20, `(.L_x_103) ;  /* 0x000000001014794e */ /* 0x000fee0000000000 */
[----:B-1-3--:R-:W-:Y:S05]  /*66c0*/  CALL.ABS.NOINC R2 ;  /* 0x0000000002007343 */ /* 0x00afea0003c00000 */
.L_x_103:
[----:B------:R-:W-:Y:S01]  /*66d0*/  SHF.L.U32 R20, R40, 0x10, RZ ;  /* 0x0000001028147819 */ /* 0x000fe200000006ff */
[----:B------:R-:W-:Y:S05]  /*66e0*/  WARPSYNC.ALL ;  /* 0x0000000000007948 */ /* 0x000fea0003800000 */
[----:B------:R-:W-:Y:S01]  /*66f0*/  R2UR UR4, R34 ;  /* 0x00000000220472ca */ /* 0x000fe200000e0000 */
[----:B------:R-:W-:Y:S01]  /*6700*/  BSSY.RECONVERGENT B0, `(.L_x_104) ;  /* 0x0000050000007945 */ /* 0x000fe20003800200 */
[----:B------:R-:W-:Y:S02]  /*6710*/  LOP3.LUT R21, R40, 0xffff0000, RZ, 0xc0, !PT ;  /* 0xffff000028157812 */ /* 0x000fe400078ec0ff */
[C---:B------:R-:W-:Y:S02]  /*6720*/  SHF.L.U32 R36, R41.reuse, 0x10, RZ ;  /* 0x0000001029247819 */ /* 0x040fe400000006ff */
[----:B------:R-:W-:Y:S02]  /*6730*/  LOP3.LUT R38, R41, 0xffff0000, RZ, 0xc0, !PT ;  /* 0xffff000029267812 */ /* 0x000fe400078ec0ff */
[----:B------:R-:W-:Y:S02]  /*6740*/  SHF.L.U32 R37, R49, 0x10, RZ ;  /* 0x0000001031257819 */ /* 0x000fe400000006ff */
[----:B------:R-:W-:Y:S03]  /*6750*/  ISETP.NE.AND P0, PT, R72, RZ, PT ;  /* 0x000000ff4800720c */ /* 0x000fe60003f05270 */
[----:B------:R-:W1:Y:S02]  /*6760*/  LDTM.16dp256bit.x4 R4, tmem[UR4] ;  /* 0x00000004000479ee */ /* 0x000e640008120000 */
[C---:B-12---:R-:W-:Y:S01]  /*6770*/  FMUL R0, R33.reuse, R4 ;  /* 0x0000000421007220 */ /* 0x046fe20000400000 */
[C---:B------:R-:W-:Y:S01]  /*6780*/  FMUL R2, R33.reuse, R5 ;  /* 0x0000000521027220 */ /* 0x040fe20000400000 */
[C---:B------:R-:W-:Y:S01]  /*6790*/  FMUL R3, R33.reuse, R6 ;  /* 0x0000000621037220 */ /* 0x040fe20000400000 */
[----:B------:R-:W-:Y:S01]  /*67a0*/  FMUL R7, R33, R7 ;  /* 0x0000000721077220 */ /* 0x000fe20000400000 */
[C---:B------:R-:W-:Y:S01]  /*67b0*/  FFMA R0, R35.reuse, R20, R0 ;  /* 0x0000001423007223 */ /* 0x040fe20000000000 */
[C---:B------:R-:W-:Y:S01]  /*67c0*/  SHF.L.U32 R20, R42.reuse, 0x10, RZ ;  /* 0x000000102a147819 */ /* 0x040fe200000006ff */
[----:B------:R-:W-:Y:S01]  /*67d0*/  FFMA R2, R35, R21, R2 ;  /* 0x0000001523027223 */ /* 0x000fe20000000002 */
[----:B------:R-:W-:Y:S01]  /*67e0*/  SHF.L.U32 R21, R43, 0x10, RZ ;  /* 0x000000102b157819 */ /* 0x000fe200000006ff */
[----:B------:R-:W-:Y:S01]  /*67f0*/  FFMA R3, R35, R36, R3 ;  /* 0x0000002423037223 */ /* 0x000fe20000000003 */
[----:B------:R-:W-:Y:S01]  /*6800*/  LOP3.LUT R36, R42, 0xffff0000, RZ, 0xc0, !PT ;  /* 0xffff00002a247812 */ /* 0x000fe200078ec0ff */
[C---:B------:R-:W-:Y:S01]  /*6810*/  FMUL R4, R33.reuse, R8 ;  /* 0x0000000821047220 */ /* 0x040fe20000400000 */
[----:B------:R-:W-:Y:S01]  /*6820*/  F2FP.BF16.F32.PACK_AB R44, R2, R0 ;  /* 0x00000000022c723e */ /* 0x000fe200000010ff */
[C---:B------:R-:W-:Y:S01]  /*6830*/  FMUL R5, R33.reuse, R9 ;  /* 0x0000000921057220 */ /* 0x040fe20000400000 */
[----:B------:R-:W-:Y:S01]  /*6840*/  FMUL R6, R33, R10 ;  /* 0x0000000a21067220 */ /* 0x000fe20000400000 */
[----:B------:R-:W-:Y:S01]  /*6850*/  FFMA R7, R35, R38, R7 ;  /* 0x0000002623077223 */ /* 0x000fe20000000007 */
[----:B------:R-:W-:Y:S01]  /*6860*/  LOP3.LUT R38, R51, 0xffff0000, RZ, 0xc0, !PT ;  /* 0xffff000033267812 */ /* 0x000fe200078ec0ff */
[----:B------:R-:W-:Y:S01]  /*6870*/  FFMA R4, R35, R20, R4 ;  /* 0x0000001423047223 */ /* 0x000fe20000000004 */
[----:B------:R-:W-:Y:S01]  /*6880*/  LOP3.LUT R20, R43, 0xffff0000, RZ, 0xc0, !PT ;  /* 0xffff00002b147812 */ /* 0x000fe200078ec0ff */
[C---:B------:R-:W-:Y:S01]  /*6890*/  FFMA R5, R35.reuse, R36, R5 ;  /* 0x0000002423057223 */ /* 0x040fe20000000005 */
[C---:B------:R-:W-:Y:S01]  /*68a0*/  LOP3.LUT R36, R48.reuse, 0xffff0000, RZ, 0xc0, !PT ;  /* 0xffff000030247812 */ /* 0x040fe200078ec0ff */
[----:B------:R-:W-:Y:S01]  /*68b0*/  FFMA R6, R35, R21, R6 ;  /* 0x0000001523067223 */ /* 0x000fe20000000006 */
[----:B------:R-:W-:Y:S01]  /*68c0*/  SHF.L.U32 R21, R48, 0x10, RZ ;  /* 0x0000001030157819 */ /* 0x000fe200000006ff */
[----:B------:R-:W-:Y:S01]  /*68d0*/  FMUL R11, R33, R11 ;  /* 0x0000000b210b7220 */ /* 0x000fe20000400000 */
[----:B------:R-:W-:Y:S01]  /*68e0*/  F2FP.BF16.F32.PACK_AB R45, R7, R3 ;  /* 0x00000003072d723e */ /* 0x000fe200000010ff */
[C---:B------:R-:W-:Y:S01]  /*68f0*/  FMUL R8, R33.reuse, R12 ;  /* 0x0000000c21087220 */ /* 0x040fe20000400000 */
[C---:B------:R-:W-:Y:S01]  /*6900*/  FMUL R9, R33.reuse, R13 ;  /* 0x0000000d21097220 */ /* 0x040fe20000400000 */
[----:B------:R-:W-:Y:S01]  /*6910*/  FMUL R10, R33, R14 ;  /* 0x0000000e210a7220 */ /* 0x000fe20000400000 */
[C---:B------:R-:W-:Y:S01]  /*6920*/  FFMA R11, R35.reuse, R20, R11 ;  /* 0x00000014230b7223 */ /* 0x040fe2000000000b */
[----:B------:R-:W-:Y:S01]  /*6930*/  FFMA R8, R35, R21, R8 ;  /* 0x0000001523087223 */ /* 0x000fe20000000008 */
[----:B------:R-:W-:Y:S01]  /*6940*/  LOP3.LUT R20, R49, 0xffff0000, RZ, 0xc0, !PT ;  /* 0xffff000031147812 */ /* 0x000fe200078ec0ff */
[----:B------:R-:W-:Y:S01]  /*6950*/  FFMA R9, R35, R36, R9 ;  /* 0x0000002423097223 */ /* 0x000fe20000000009 */
[----:B------:R-:W-:Y:S01]  /*6960*/  FMUL R15, R33, R15 ;  /* 0x0000000f210f7220 */ /* 0x000fe20000400000 */
[C---:B------:R-:W-:Y:S01]  /*6970*/  SHF.L.U32 R21, R50.reuse, 0x10, RZ ;  /* 0x0000001032157819 */ /* 0x040fe200000006ff */
[----:B------:R-:W-:Y:S01]  /*6980*/  FFMA R10, R35, R37, R10 ;  /* 0x00000025230a7223 */ /* 0x000fe2000000000a */
[C---:B------:R-:W-:Y:S01]  /*6990*/  FMUL R12, R33.reuse, R16 ;  /* 0x00000010210c7220 */ /* 0x040fe20000400000 */
[----:B------:R-:W-:Y:S01]  /*69a0*/  LOP3.LUT R36, R50, 0xffff0000, RZ, 0xc0, !PT ;  /* 0xffff000032247812 */ /* 0x000fe200078ec0ff */
[----:B------:R-:W-:Y:S01]  /*69b0*/  FMUL R13, R33, R17 ;  /* 0x00000011210d7220 */ /* 0x000fe20000400000 */
[----:B------:R-:W-:Y:S01]  /*69c0*/  SHF.L.U32 R37, R51, 0x10, RZ ;  /* 0x0000001033257819 */ /* 0x000fe200000006ff */
[----:B------:R-:W-:Y:S01]  /*69d0*/  FMUL R14, R33, R18 ;  /* 0x00000012210e7220 */ /* 0x000fe20000400000 */
[----:B------:R-:W-:Y:S01]  /*69e0*/  FFMA R15, R35, R20, R15 ;  /* 0x00000014230f7223 */ /* 0x000fe2000000000f */
[----:B------:R-:W-:Y:S01]  /*69f0*/  FMUL R19, R33, R19 ;  /* 0x0000001321137220 */ /* 0x000fe20000400000 */
[C---:B------:R-:W-:Y:S01]  /*6a00*/  FFMA R12, R35.reuse, R21, R12 ;  /* 0x00000015230c7223 */ /* 0x040fe2000000000c */
[C---:B------:R-:W-:Y:S01]  /*6a10*/  FFMA R13, R35.reuse, R36, R13 ;  /* 0x00000024230d7223 */ /* 0x040fe2000000000d */
[C---:B------:R-:W-:Y:S01]  /*6a20*/  FFMA R14, R35.reuse, R37, R14 ;  /* 0x00000025230e7223 */ /* 0x040fe2000000000e */
[----:B------:R-:W-:Y:S01]  /*6a30*/  FFMA R19, R35, R38, R19 ;  /* 0x0000002623137223 */ /* 0x000fe20000000013 */
[----:B------:R-:W-:Y:S02]  /*6a40*/  F2FP.BF16.F32.PACK_AB R46, R5, R4 ;  /* 0x00000004052e723e */ /* 0x000fe400000010ff */
[----:B------:R-:W-:Y:S02]  /*6a50*/  F2FP.BF16.F32.PACK_AB R47, R11, R6 ;  /* 0x000000060b2f723e */ /* 0x000fe400000010ff */
[----:B------:R-:W-:Y:S02]  /*6a60*/  F2FP.BF16.F32.PACK_AB R88, R9, R8 ;  /* 0x000000080958723e */ /* 0x000fe400000010ff */
[----:B------:R-:W-:Y:S01]  /*6a70*/  F2FP.BF16.F32.PACK_AB R89, R15, R10 ;  /* 0x0000000a0f59723e */ /* 0x000fe200000010ff */
[----:B------:R1:W-:Y:S01]  /*6a80*/  STSM.16.M88.4 [R84+0x200], R44 ;  /* 0x0002002c54007844 */ /* 0x0003e20000000200 */
[----:B------:R-:W-:Y:S02]  /*6a90*/  F2FP.BF16.F32.PACK_AB R90, R13, R12 ;  /* 0x0000000c0d5a723e */ /* 0x000fe400000010ff */
[----:B------:R-:W-:Y:S05]  /*6aa0*/  F2FP.BF16.F32.PACK_AB R91, R19, R14 ;  /* 0x0000000e135b723e */ /* 0x000fea00000010ff */
[----:B------:R1:W-:Y:S01]  /*6ab0*/  STSM.16.M88.4 [R82+0x200], R88 ;  /* 0x0002005852007844 */ /* 0x0003e20000000200 */
[----:B------:R-:W-:Y:S01]  /*6ac0*/  @!PT LDS RZ, [RZ] ;  /* 0x00000000fffff984 */ /* 0x000fe20000000800 */
[----:B------:R-:W-:Y:S01]  /*6ad0*/  @!PT LDS RZ, [RZ] ;  /* 0x00000000fffff984 */ /* 0x000fe20000000800 */
[----:B------:R-:W-:Y:S01]  /*6ae0*/  @!PT LDS RZ, [RZ] ;  /* 0x00000000fffff984 */ /* 0x000fe20000000800 */
[----:B------:R-:W-:Y:S01]  /*6af0*/  @!PT LDS RZ, [RZ] ;  /* 0x00000000fffff984 */ /* 0x000fe20000000800 */
[----:B------:R2:W-:Y:S07]  /*6b00*/  MEMBAR.ALL.CTA ;  /* 0x0000000000007992 */ /* 0x0005ee0000008000 */
[----:B--2---:R-:W2:Y:S02]  /*6b10*/  FENCE.VIEW.ASYNC.S ;  /* 0x00000000000073c6 */ /* 0x004ea40000000000 */
[----:B--2---:R-:W-:Y:S06]  /*6b20*/  BAR.SYNC.DEFER_BLOCKING 0x1, 0x80 ;  /* 0x0042000000007b1d */ /* 0x004fec0000010000 */
[----:B------:R-:W-:Y:S05]  /*6b30*/  @P0 BRA `(.L_x_105) ;  /* 0x0000000000300947 */ /* 0x000fea0003800000 */
[----:B------:R-:W-:Y:S01]  /*6b40*/  UIADD3 UR6, UPT, UPT, UR50, 0x200, URZ ;  /* 0x0000020032067890 */ /* 0x000fe2000fffe0ff */
[----:B------:R-:W-:Y:S01]  /*6b50*/  R2UR UR42, R79 ;  /* 0x000000004f2a72ca */ /* 0x000fe200000e0000 */
[----:B------:R-:W-:Y:S01]  /*6b60*/  UIADD3 UR4, UP0, UPT, UR54, 0x680, URZ ;  /* 0x0000068036047890 */ /* 0x000fe2000ff1e0ff */
[----:B------:R-:W-:Y:S02]  /*6b70*/  R2UR UR43, R77 ;  /* 0x000000004d2b72ca */ /* 0x000fe400000e0000 */
[----:B------:R-:W-:Y:S01]  /*6b80*/  R2UR UR44, R78 ;  /* 0x000000004e2c72ca */ /* 0x000fe200000e0000 */
[----:B------:R-:W-:Y:S01]  /*6b90*/  IMAD.U32 R74, RZ, RZ, UR6 ;  /* 0x00000006ff4a7e24 */ /* 0x000fe2000f8e00ff */
[----:B------:R-:W-:Y:S04]  /*6ba0*/  UIADD3.X UR5, UPT, UPT, URZ, UR55, URZ, UP0, !UPT ;  /* 0x00000037ff057290 */ /* 0x000fe800087fe4ff */
[----:B------:R-:W-:Y:S11]  /*6bb0*/  R2UR UR40, R74 ;  /* 0x000000004a2872ca */ /* 0x000ff600000e0000 */
[----:B------:R-:W-:Y:S02]  /*6bc0*/  @!UPT UIADD3 URZ, UPT, UPT, URZ, URZ, URZ ;  /* 0x000000fffffff290 */ /* 0x000fe4000fffe0ff */
[----:B------:R2:W-:Y:S01]  /*6bd0*/  UTMASTG.4D.IM2COL [UR40], [UR4] ;  /* 0x00000028040073b5 */ /* 0x0005e20008058000 */
[----:B------:R0:W-:Y:S01]  /*6be0*/  UTMACMDFLUSH ;  /* 0x00000000000079b7 */ /* 0x0001e20000000000 */
[----:B--2---:R-:W-:Y:S04]  /*6bf0*/  DEPBAR.LE SB0, 0x1 ;  /* 0x000080400000791a */ /* 0x004fe80000000000 */
.L_x_105:
[----:B------:R-:W-:Y:S05]  /*6c00*/  BSYNC.RECONVERGENT B0 ;  /* 0x0000000000007941 */ /* 0x000fea0003800200 */
.L_x_104:
[----:B------:R-:W-:Y:S01]  /*6c10*/  BAR.SYNC.DEFER_BLOCKING 0x1, 0x80 ;  /* 0x0042000000007b1d */ /* 0x000fe20000010000 */
[----:B------:R-:W-:Y:S01]  /*6c20*/  ISETP.NE.AND P1, PT, R81, RZ, PT ;  /* 0x000000ff5100720c */ /* 0x000fe20003f25270 */
[----:B------:R-:W-:Y:S01]  /*6c30*/  UISETP.NE.AND UP0, UPT, UR52, URZ, UPT ;  /* 0x000000ff3400728c */ /* 0x000fe2000bf05270 */
[----:B------:R-:W-:Y:S11]  /*6c40*/  LEA R4, R39, UR50, 0x3 ;  /* 0x0000003227047c11 */ /* 0x000ff6000f8e18ff */
[----:B------:R-:W-:Y:S01]  /*6c50*/  @P1 SHF.L.U32 R3, R70, 0x1f, RZ ;  /* 0x0000001f46031819 */ /* 0x000fe200000006ff */
[----:B------:R-:W-:Y:S06]  /*6c60*/  BRA.U !UP0, `(.L_x_106) ;  /* 0x0000000108247547 */ /* 0x000fec000b800000 */
[----:B------:R-:W2:Y:S01]  /*6c70*/  S2R R0, SR_CgaCtaId ;  /* 0x0000000000007919 */ /* 0x000ea20000008800 */
[----:B------:R-:W-:Y:S01]  /*6c80*/  IMAD.U32 R2, RZ, RZ, UR56 ;  /* 0x00000038ff027e24 */ /* 0x000fe2000f8e00ff */
[----:B------:R-:W-:Y:S04]  /*6c90*/  UIADD3 UR56, UPT, UPT, UR56, 0x1, URZ ;  /* 0x0000000138387890 */ /* 0x000fe8000fffe0ff */
[----:B------:R-:W-:Y:S01]  /*6ca0*/  @P1 LEA R2, R2, UR50, 0x3 ;  /* 0x0000003202021c11 */ /* 0x000fe2000f8e18ff */
[----:B------:R-:W-:Y:S04]  /*6cb0*/  UISETP.NE.AND UP0, UPT, UR56, 0x4, UPT ;  /* 0x000000043800788c */ /* 0x000fe8000bf05270 */
[----:B------:R-:W-:Y:S01]  /*6cc0*/  @P1 VIADD R5, R2, 0x130 ;  /* 0x0000013002051836 */ /* 0x000fe20000000000 */
[----:B------:R-:W-:Y:S04]  /*6cd0*/  USEL UR56, UR56, URZ, UP0 ;  /* 0x000000ff38387287 */ /* 0x000fe80008000000 */
[----:B--2---:R-:W-:Y:S04]  /*6ce0*/  @P1 PRMT R0, R0, 0x654, R5 ;  /* 0x0000065400001816 */ /* 0x004fe80000000005 */
[----:B------:R2:W-:Y:S04]  /*6cf0*/  @P1 SYNCS.ARRIVE.TRANS64.RED.A1T0 RZ, [R0+URZ], RZ ;  /* 0x000000ff00ff19a7 */ /* 0x0005e800081004ff */
.L_x_106:
[----:B------:R-:W4:Y:S01]  /*6d00*/  @P1 SYNCS.PHASECHK.TRANS64.TRYWAIT P0, [R4+URZ+0x110], R3 ;  /* 0x00011003040015a7 */ /* 0x000f2200080011ff */
[----:B------:R-:W-:Y:S01]  /*6d10*/  BSSY B1, `(.L_x_107) ;  /* 0x0000013000017945 */ /* 0x000fe20003800000 */
[----:B----4-:R-:W-:Y:S03]  /*6d20*/  @P1 SEL R85, RZ, 0x1, !P0 ;  /* 0x00000001ff551807 */ /* 0x010fe60004000000 */
[----:B------:R-:W-:Y:S05]  /*6d30*/  @!P1 BRA `(.L_x_108) ;  /* 0x0000000000409947 */ /* 0x000fea0003800000 */
[----:B------:R-:W-:Y:S01]  /*6d40*/  ISETP.NE.AND P1, PT, R87, RZ, PT ;  /* 0x000000ff5700720c */ /* 0x000fe20003f25270 */
[----:B------:R-:W-:Y:S01]  /*6d50*/  BSSY B0, `(.L_x_109) ;  /* 0x0000009000007945 */ /* 0x000fe20003800000 */
[----:B------:R-:W-:Y:S11]  /*6d60*/  ISETP.NE.AND P0, PT, R85, RZ, PT ;  /* 0x000000ff5500720c */ /* 0x000ff60003f05270 */
[----:B------:R-:W-:Y:S05]  /*6d70*/  @P1 IMAD R2, R39, 0x1000, R86 ;  /* 0x0000100027021824 */ /* 0x000fea00078e0256 */
[----:B--2---:R-:W-:Y:S05]  /*6d80*/  @P1 IADD3 R0, PT, PT, R2, UR50, RZ ;  /* 0x0000003202001c10 */ /* 0x004fea000fffe0ff */
[----:B------:R-:W-:Y:S01]  /*6d90*/  @P1 IMAD.IADD R0, R75, 0x1, R0 ;  /* 0x000000014b001824 */ /* 0x000fe200078e0200 */
[----:B------:R-:W-:Y:S06]  /*6da0*/  @P0 BRA `(.L_x_110) ;  /* 0x00000000000c0947 */ /* 0x000fec0003800000 */
[----:B------:R-:W-:Y:S04]  /*6db0*/  SHF.L.U32 R3, R70, 0x1f, RZ ;  /* 0x0000001f46037819 */ /* 0x000fe800000006ff */
[----:B------:R-:W2:Y:S02]  /*6dc0*/  SYNCS.PHASECHK.TRANS64.TRYWAIT P0, [R4+URZ+0x110], R3 ;  /* 0x00011003040075a7 */ /* 0x000ea400080011ff */
[----:B--2---:R-:W-:Y:S05]  /*6dd0*/  @!P0 BRA `(.L_x_111) ;  /* 0x0000002800648947 */ /* 0x004fea0003800000 */
.L_x_110:
[----:B------:R-:W-:Y:S05]  /*6de0*/  BSYNC B0 ;  /* 0x0000000000007941 */ /* 0x000fea0003800000 */
.L_x_109:
[----:B------:R-:W-:Y:S02]  /*6df0*/  ISETP.NE.AND P0, PT, R87, RZ, PT ;  /* 0x000000ff5700720c */ /* 0x000fe40003f05270 */
[----:B------:R-:W-:Y:S11]  /*6e00*/  IADD3 R39, PT, PT, R39, 0x1, RZ ;  /* 0x0000000127277810 */ /* 0x000ff60007ffe0ff */
[----:B------:R-:W-:Y:S05]  /*6e10*/  @P0 WARPSYNC.ALL ;  /* 0x0000000000000948 */ /* 0x000fea0003800000 */
[----:B------:R4:W1:Y:S04]  /*6e20*/  @P0 LDSM.16.M88.4 R40, [R2+UR50+0x200] ;  /* 0x000200320228083b */ /* 0x0008680008000200 */
[----:B------:R4:W1:Y:S02]  /*6e30*/  @P0 LDSM.16.M88.4 R48, [R0+0x200] ;  /* 0x000200000030083b */ /* 0x0008640000000200 */
.L_x_108:
[----:B------:R-:W-:Y:S05]  /*6e40*/  BSYNC B1 ;  /* 0x0000000000017941 */ /* 0x000fea0003800000 */
.L_x_107:
[----:B--2-4-:R-:W-:Y:S05]  /*6e50*/  VIADD R0, R34, 0x20 ;  /* 0x0000002022007836 */ /* 0x014fea0000000000 */
[----:B------:R-:W-:Y:S04]  /*6e60*/  SHF.R.U32.HI R0, RZ, 0x15, R0 ;  /* 0x00000015ff007819 */ /* 0x000fe80000011600 */
[----:B------:R-:W-:Y:S11]  /*6e70*/  LOP3.LUT P0, RZ, R0, 0x3, R73, 0x48, !PT ;  /* 0x0000000300ff7812 */ /* 0x000ff60007804849 */
[----:B------:R-:W-:Y:S02]  /*6e80*/  @!UPT UIADD3 URZ, UPT, UPT, URZ, URZ, URZ ;  /* 0x000000fffffff290 */ /* 0x000fe4000fffe0ff */
[----:B------:R-:W-:Y:S05]  /*6e90*/  @!P0 BRA `(.L_x_112) ;  /* 0x0000000000408947 */ /* 0x000fea0003800000 */
[----:B------:R-:W2:Y:S01]  /*6ea0*/  LDCU.64 UR8, c[0x4][0x70] ;  /* 0x01000e00ff0877ac */ /* 0x000ea20008000a00 */
[----:B------:R-:W-:Y:S01]  /*6eb0*/  MOV R3, 0x0 ;  /* 0x0000000000037802 */ /* 0x000fe20000000f00 */
[----:B------:R-:W-:Y:S02]  /*6ec0*/  HFMA2 R12, -RZ, RZ, 0, 5.9604644775390625e-08 ;  /* 0x00000001ff0c7431 */ /* 0x000fe400000001ff */
[----:B------:R-:W-:Y:S02]  /*6ed0*/  IMAD.MOV.U32 R8, RZ, RZ, 0x192 ;  /* 0x00000192ff087424 */ /* 0x000fe400078e00ff */
[----:B------:R-:W-:Y:S01]  /*6ee0*/  IMAD.MOV.U32 R13, RZ, RZ, RZ ;  /* 0x000000ffff0d7224 */ /* 0x000fe200078e00ff */
[----:B------:R-:W4:Y:S01]  /*6ef0*/  LDCU.64 UR6, c[0x4][0x78] ;  /* 0x01000f00ff0677ac */ /* 0x000f220008000a00 */
[----:B------:R-:W1:Y:S01]  /*6f00*/  LDC.64 R2, c[0x4][R3] ;  /* 0x0100000003027b82 */ /* 0x000e620000000a00 */
[----:B------:R-:W5:Y:S01]  /*6f10*/  LDCU.64 UR4, c[0x4][0x10] ;  /* 0x01000200ff0477ac */ /* 0x000f620008000a00 */
[----:B--2---:R-:W-:Y:S01]  /*6f20*/  MOV R5, UR9 ;  /* 0x0000000900057c02 */ /* 0x004fe20008000f00 */
[----:B------:R-:W-:Y:S01]  /*6f30*/  IMAD.U32 R4, RZ, RZ, UR8 ;  /* 0x00000008ff047e24 */ /* 0x000fe2000f8e00ff */
[----:B----4-:R-:W-:Y:S01]  /*6f40*/  MOV R7, UR7 ;  /* 0x0000000700077c02 */ /* 0x010fe20008000f00 */
[----:B------:R-:W-:Y:S01]  /*6f50*/  IMAD.U32 R6, RZ, RZ, UR6 ;  /* 0x00000006ff067e24 */ /* 0x000fe2000f8e00ff */
[----:B-----5:R-:W-:Y:S01]  /*6f60*/  MOV R11, UR5 ;  /* 0x00000005000b7c02 */ /* 0x020fe20008000f00 */
[----:B------:R-:W-:Y:S02]  /*6f70*/  IMAD.U32 R10, RZ, RZ, UR4 ;  /* 0x00000004ff0a7e24 */ /* 0x000fe4000f8e00ff */
[----:B------:R-:W-:Y:S07]  /*6f80*/  LEPC R20, `(.L_x_112) ;  /* 0x000000001014794e */ /* 0x000fee0000000000 */
[----:B-1-3--:R-:W-:Y:S05]  /*6f90*/  CALL.ABS.NOINC R2 ;  /* 0x0000000002007343 */ /* 0x00afea0003c00000 */
.L_x_112:
[----:B-1----:R-:W-:Y:S01]  /*6fa0*/  SHF.L.U32 R20, R40, 0x10, RZ ;  /* 0x0000001028147819 */ /* 0x002fe200000006ff */
[----:B------:R-:W-:Y:S05]  /*6fb0*/  WARPSYNC.ALL ;  /* 0x0000000000007948 */ /* 0x000fea0003800000 */
[----:B------:R-:W-:Y:S01]  /*6fc0*/  R2UR UR4, R34 ;  /* 0x00000000220472ca */ /* 0x000fe200000e0000 */
[----:B------:R-:W1:Y:S01]  /*6fd0*/  S2R R92, SR_CgaCtaId ;  /* 0x00000000005c7919 */ /* 0x000e620000008800 */
[----:B------:R-:W-:Y:S01]  /*6fe0*/  LOP3.LUT R21, R40, 0xffff0000, RZ, 0xc0, !PT ;  /* 0xffff000028157812 */ /* 0x000fe200078ec0ff */
[----:B------:R-:W-:Y:S01]  /*6ff0*/  BSSY.RECONVERGENT B0, `(.L_x_113) ;  /* 0x0000054000007945 */ /* 0x000fe20003800200 */
[----:B------:R-:W-:Y:S02]  /*7000*/  LOP3.LUT R36, R41, 0xffff0000, RZ, 0xc0, !PT ;  /* 0xffff000029247812 */ /* 0x000fe400078ec0ff */
[----:B------:R-:W-:Y:S02]  /*7010*/  SHF.L.U32 R37, R49, 0x10, RZ ;  /* 0x0000001031257819 */ /* 0x000fe400000006ff */
[----:B------:R-:W-:Y:S02]  /*7020*/  LOP3.LUT R38, R51, 0xffff0000, RZ, 0xc0, !PT ;  /* 0xffff000033267812 */ /* 0x000fe400078ec0ff */
[----:B------:R-:W-:Y:S02]  /*7030*/  ISETP.NE.AND P6, PT, R81, RZ, PT ;  /* 0x000000ff5100720c */ /* 0x000fe40003fc5270 */
[----:B------:R-:W-:Y:S01]  /*7040*/  ISETP.NE.AND P0, PT, R72, RZ, PT ;  /* 0x000000ff4800720c */ /* 0x000fe20003f05270 */
[----:B------:R-:W2:Y:S01]  /*7050*/  LDTM.16dp256bit.x4 R4, tmem[UR4+0x20] ;  /* 0x00002004000479ee */ /* 0x000ea20008120000 */
[----:B------:R-:W-:Y:S09]  /*7060*/  MOV R93, UR56 ;  /* 0x00000038005d7c02 */ /* 0x000ff20008000f00 */
[----:B------:R-:W-:Y:S04]  /*7070*/  @P6 LEA R93, R93, UR50, 0x3 ;  /* 0x000000325d5d6c11 */ /* 0x000fe8000f8e18ff */
[----:B------:R-:W-:Y:S04]  /*7080*/  @P6 IADD3 R93, PT, PT, R93, 0x130, RZ ;  /* 0x000001305d5d6810 */ /* 0x000fe80007ffe0ff */
[----:B-1----:R-:W-:Y:S01]  /*7090*/  @P6 PRMT R93, R92, 0x654, R93 ;  /* 0x000006545c5d6816 */ /* 0x002fe2000000005d */
[C---:B--2---:R-:W-:Y:S01]  /*70a0*/  FMUL R0, R33.reuse, R4 ;  /* 0x0000000421007220 */ /* 0x044fe20000400000 */
[C---:B------:R-:W-:Y:S01]  /*70b0*/  FMUL R2, R33.reuse, R5 ;  /* 0x0000000521027220 */ /* 0x040fe20000400000 */
[C---:B------:R-:W-:Y:S01]  /*70c0*/  FMUL R3, R33.reuse, R6 ;  /* 0x0000000621037220 */ /* 0x040fe20000400000 */
[----:B------:R-:W-:Y:S01]  /*70d0*/  FMUL R7, R33, R7 ;  /* 0x0000000721077220 */ /* 0x000fe20000400000 */
[----:B------:R-:W-:Y:S01]  /*70e0*/  FFMA R0, R35, R20, R0 ;  /* 0x0000001423007223 */ /* 0x000fe20000000000 */
[----:B------:R-:W-:Y:S01]  /*70f0*/  SHF.L.U32 R20, R41, 0x10, RZ ;  /* 0x0000001029147819 */ /* 0x000fe200000006ff */
[----:B------:R-:W-:Y:S01]  /*7100*/  FFMA R2, R35, R21, R2 ;  /* 0x0000001523027223 */ /* 0x000fe20000000002 */
[----:B------:R-:W-:Y:S01]  /*7110*/  SHF.L.U32 R21, R43, 0x10, RZ ;  /* 0x000000102b157819 */ /* 0x000fe200000006ff */
[C---:B------:R-:W-:Y:S01]  /*7120*/  FMUL R4, R33.reuse, R8 ;  /* 0x0000000821047220 */ /* 0x040fe20000400000 */
[----:B------:R-:W-:Y:S01]  /*7130*/  FMUL R5, R33, R9 ;  /* 0x0000000921057220 */ /* 0x000fe20000400000 */
[C---:B------:R-:W-:Y:S01]  /*7140*/  FFMA R3, R35.reuse, R20, R3 ;  /* 0x0000001423037223 */ /* 0x040fe20000000003 */
[C---:B------:R-:W-:Y:S01]  /*7150*/  SHF.L.U32 R20, R42.reuse, 0x10, RZ ;  /* 0x000000102a147819 */ /* 0x040fe200000006ff */
[----:B------:R-:W-:Y:S01]  /*7160*/  FFMA R7, R35, R36, R7 ;  /* 0x0000002423077223 */ /* 0x000fe20000000007 */
[----:B------:R-:W-:Y:S01]  /*7170*/  LOP3.LUT R36, R42, 0xffff0000, RZ, 0xc0, !PT ;  /* 0xffff00002a247812 */ /* 0x000fe200078ec0ff */
[----:B------:R-:W-:Y:S01]  /*7180*/  FMUL R6, R33, R10 ;  /* 0x0000000a21067220 */ /* 0x000fe20000400000 */
[----:B------:R-:W-:Y:S01]  /*7190*/  F2FP.BF16.F32.PACK_AB R44, R2, R0 ;  /* 0x00000000022c723e */ /* 0x000fe200000010ff */
[----:B------:R-:W-:Y:S01]  /*71a0*/  FFMA R4, R35, R20, R4 ;  /* 0x0000001423047223 */ /* 0x000fe20000000004 */
[----:B------:R-:W-:Y:S01]  /*71b0*/  LOP3.LUT R20, R43, 0xffff0000, RZ, 0xc0, !PT ;  /* 0xffff00002b147812 */ /* 0x000fe200078ec0ff */
[----:B------:R-:W-:Y:S01]  /*71c0*/  FMUL R11, R33, R11 ;  /* 0x0000000b210b7220 */ /* 0x000fe20000400000 */
[----:B------:R-:W-:Y:S01]  /*71d0*/  F2FP.BF16.F32.PACK_AB R45, R7, R3 ;  /* 0x00000003072d723e */ /* 0x000fe200000010ff */
[C---:B------:R-:W-:Y:S01]  /*71e0*/  FFMA R5, R35.reuse, R36, R5 ;  /* 0x0000002423057223 */ /* 0x040fe20000000005 */
[----:B------:R-:W-:Y:S01]  /*71f0*/  LOP3.LUT R36, R50, 0xffff0000, RZ, 0xc0, !PT ;  /* 0xffff000032247812 */ /* 0x000fe200078ec0ff */
[C---:B------:R-:W-:Y:S01]  /*7200*/  FFMA R6, R35.reuse, R21, R6 ;  /* 0x0000001523067223 */ /* 0x040fe20000000006 */
[C---:B------:R-:W-:Y:S01]  /*7210*/  SHF.L.U32 R21, R48.reuse, 0x10, RZ ;  /* 0x0000001030157819 */ /* 0x040fe200000006ff */
[----:B------:R-:W-:Y:S01]  /*7220*/  FFMA R11, R35, R20, R11 ;  /* 0x00000014230b7223 */ /* 0x000fe2000000000b */
[----:B------:R-:W-:Y:S01]  /*7230*/  LOP3.LUT R20, R48, 0xffff0000, RZ, 0xc0, !PT ;  /* 0xffff000030147812 */ /* 0x000fe200078ec0ff */
[----:B------:R-:W-:Y:S01]  /*7240*/  FMUL R8, R33, R12 ;  /* 0x0000000c21087220 */ /* 0x000fe20000400000 */
[----:B------:R-:W-:Y:S01]  /*7250*/  F2FP.BF16.F32.PACK_AB R46, R5, R4 ;  /* 0x00000004052e723e */ /* 0x000fe200000010ff */
[C---:B------:R-:W-:Y:S01]  /*7260*/  FMUL R9, R33.reuse, R13 ;  /* 0x0000000d21097220 */ /* 0x040fe20000400000 */
[----:B------:R-:W-:Y:S01]  /*7270*/  FMUL R10, R33, R14 ;  /* 0x0000000e210a7220 */ /* 0x000fe20000400000 */
[----:B------:R-:W-:Y:S01]  /*7280*/  FFMA R8, R35, R21, R8 ;  /* 0x0000001523087223 */ /* 0x000fe20000000008 */
[----:B------:R-:W-:Y:S01]  /*7290*/  FMUL R15, R33, R15 ;  /* 0x0000000f210f7220 */ /* 0x000fe20000400000 */
[----:B------:R-:W-:Y:S01]  /*72a0*/  FFMA R9, R35, R20, R9 ;  /* 0x0000001423097223 */ /* 0x000fe20000000009 */
[----:B------:R-:W-:Y:S01]  /*72b0*/  LOP3.LUT R20, R49, 0xffff0000, RZ, 0xc0, !PT ;  /* 0xffff000031147812 */ /* 0x000fe200078ec0ff */
[----:B------:R-:W-:Y:S01]  /*72c0*/  FFMA R10, R35, R37, R10 ;  /* 0x00000025230a7223 */ /* 0x000fe2000000000a */
[----:B------:R-:W-:Y:S01]  /*72d0*/  SHF.L.U32 R21, R50, 0x10, RZ ;  /* 0x0000001032157819 */ /* 0x000fe200000006ff */
[C---:B------:R-:W-:Y:S01]  /*72e0*/  FMUL R12, R33.reuse, R16 ;  /* 0x00000010210c7220 */ /* 0x040fe20000400000 */
        /* <DEDUP_REMOVED lines=11> */
[----:B------:R-:W-:Y:S01]  /*73a0*/  F2FP.BF16.F32.PACK_AB R89, R15, R10 ;  /* 0x0000000a0f59723e */ /* 0x000fe200000010ff */
[----:B------:R1:W-:Y:S01]  /*73b0*/  STSM.16.M88.4 [R84+0x1200], R44 ;  /* 0x0012002c54007844 */ /* 0x0003e20000000200 */
[----:B------:R-:W-:Y:S02]  /*73c0*/  F2FP.BF16.F32.PACK_AB R90, R13, R12 ;  /* 0x0000000c0d5a723e */ /* 0x000fe400000010ff */
[----:B------:R-:W-:Y:S02]  /*73d0*/  F2FP.BF16.F32.PACK_AB R91, R19, R14 ;  /* 0x0000000e135b723e */ /* 0x000fe400000010ff */
[----:B------:R-:W-:Y:S02]  /*73e0*/  LEA R16, R39, UR50, 0x3 ;  /* 0x0000003227107c11 */ /* 0x000fe4000f8e18ff */
[----:B------:R-:W-:Y:S01]  /*73f0*/  @P6 SHF.L.U32 R17, R70, 0x1f, RZ ;  /* 0x0000001f46116819 */ /* 0x000fe200000006ff */
        /* <DEDUP_REMOVED lines=9> */
[----:B------:R-:W-:Y:S01]  /*7490*/  R2UR UR10, R79 ;  /* 0x000000004f0a72ca */ /* 0x000fe200000e0000 */
[----:B------:R-:W-:Y:S01]  /*74a0*/  UIADD3 UR4, UP0, UPT, UR54, 0x680, URZ ;  /* 0x0000068036047890 */ /* 0x000fe2000ff1e0ff */
[----:B------:R-:W-:Y:S01]  /*74b0*/  R2UR UR11, R77 ;  /* 0x000000004d0b72ca */ /* 0x000fe200000e0000 */
[----:B------:R-:W-:Y:S01]  /*74c0*/  UIADD3 UR9, UPT, UPT, UR41, 0x20, URZ ;  /* 0x0000002029097890 */ /* 0x000fe2000fffe0ff */
[----:B------:R-:W-:Y:S01]  /*74d0*/  R2UR UR12, R78 ;  /* 0x000000004e0c72ca */ /* 0x000fe200000e0000 */
[----:B------:R-:W-:Y:S02]  /*74e0*/  UIADD3 UR8, UPT, UPT, UR50, 0x1200, URZ ;  /* 0x0000120032087890 */ /* 0x000fe4000fffe0ff */
[----:B------:R-:W-:Y:S10]  /*74f0*/  UIADD3.X UR5, UPT, UPT, URZ, UR55, URZ, UP0, !UPT ;  /* 0x00000037ff057290 */ /* 0x000ff400087fe4ff */
[----:B------:R2:W-:Y:S01]  /*7500*/  UTMASTG.4D.IM2COL [UR8], [UR4] ;  /* 0x00000008040073b5 */ /* 0x0005e20008058000 */
[----:B------:R0:W-:Y:S01]  /*7510*/  UTMACMDFLUSH ;  /* 0x00000000000079b7 */ /* 0x0001e20000000000 */
[----:B--2---:R-:W-:Y:S04]  /*7520*/  DEPBAR.LE SB0, 0x1 ;  /* 0x000080400000791a */ /* 0x004fe80000000000 */
.L_x_114:
[----:B------:R-:W-:Y:S05]  /*7530*/  BSYNC.RECONVERGENT B0 ;  /* 0x0000000000007941 */ /* 0x000fea0003800200 */
.L_x_113:
[----:B------:R-:W-:Y:S01]  /*7540*/  BAR.SYNC.DEFER_BLOCKING 0x1, 0x80 ;  /* 0x0042000000007b1d */ /* 0x000fe20000010000 */
[----:B------:R-:W-:Y:S04]  /*7550*/  UIADD3 UR40, UPT, UPT, UR56, 0x1, URZ ;  /* 0x0000000138287890 */ /* 0x000fe8000fffe0ff */
[----:B------:R-:W-:Y:S04]  /*7560*/  UISETP.NE.AND UP0, UPT, UR40, 0x4, UPT ;  /* 0x000000042800788c */ /* 0x000fe8000bf05270 */
[----:B------:R-:W-:Y:S01]  /*7570*/  USEL UR40, UR40, URZ, UP0 ;  /* 0x000000ff28287287 */ /* 0x000fe20008000000 */
[----:B------:R2:W-:Y:S01]  /*7580*/  @P6 SYNCS.ARRIVE.TRANS64.RED.A1T0 RZ, [R93+URZ], RZ ;  /* 0x000000ff5dff69a7 */ /* 0x0005e200081004ff */
[----:B------:R-:W-:Y:S01]  /*7590*/  BSSY B1, `(.L_x_115) ;  /* 0x0000014000017945 */ /* 0x000fe20003800000 */
[----:B------:R-:W4:Y:S02]  /*75a0*/  @P6 SYNCS.PHASECHK.TRANS64.TRYWAIT P0, [R16+URZ+0x110], R17 ;  /* 0x00011011100065a7 */ /* 0x000f2400080011ff */
[----:B----4-:R-:W-:Y:S01]  /*75b0*/  @P6 SEL R85, RZ, 0x1, !P0 ;  /* 0x00000001ff556807 */ /* 0x010fe20004000000 */
[----:B--2---:R-:W-:Y:S06]  /*75c0*/  @!P6 BRA `(.L_x_116) ;  /* 0x000000000040e947 */ /* 0x004fec0003800000 */
[----:B------:R-:W-:Y:S01]  /*75d0*/  ISETP.NE.AND P1, PT, R87, RZ, PT ;  /* 0x000000ff5700720c */ /* 0x000fe20003f25270 */
[----:B------:R-:W-:Y:S01]  /*75e0*/  BSSY B0, `(.L_x_117) ;  /* 0x0000009000007945 */ /* 0x000fe20003800000 */
[----:B------:R-:W-:Y:S11]  /*75f0*/  ISETP.NE.AND P0, PT, R85, RZ, PT ;  /* 0x000000ff5500720c */ /* 0x000ff60003f05270 */
[----:B------:R-:W-:Y:S05]  /*7600*/  @P1 IMAD R2, R39, 0x1000, R86 ;  /* 0x0000100027021824 */ /* 0x000fea00078e0256 */
[----:B------:R-:W-:Y:S05]  /*7610*/  @P1 IADD3 R0, PT, PT, R2, UR50, RZ ;  /* 0x0000003202001c10 */ /* 0x000fea000fffe0ff */
[----:B------:R-:W-:Y:S01]  /*7620*/  @P1 IMAD.IADD R0, R75, 0x1, R0 ;  /* 0x000000014b001824 */ /* 0x000fe200078e0200 */
[----:B------:R-:W-:Y:S06]  /*7630*/  @P0 BRA `(.L_x_118) ;  /* 0x00000000000c0947 */ /* 0x000fec0003800000 */
[----:B------:R-:W-:Y:S04]  /*7640*/  SHF.L.U32 R3, R70, 0x1f, RZ ;  /* 0x0000001f46037819 */ /* 0x000fe800000006ff */
[----:B------:R-:W2:Y:S02]  /*7650*/  SYNCS.PHASECHK.TRANS64.TRYWAIT P0, [R16+URZ+0x110], R3 ;  /* 0x00011003100075a7 */ /* 0x000ea400080011ff */
[----:B--2---:R-:W-:Y:S05]  /*7660*/  @!P0 BRA `(.L_x_119) ;  /* 0x0000002000548947 */ /* 0x004fea0003800000 */
.L_x_118:
[----:B------:R-:W-:Y:S05]  /*7670*/  BSYNC B0 ;  /* 0x0000000000007941 */ /* 0x000fea0003800000 */
.L_x_117:
[----:B------:R-:W-:Y:S02]  /*7680*/  ISETP.NE.AND P0, PT, R87, RZ, PT ;  /* 0x000000ff5700720c */ /* 0x000fe40003f05270 */
[----:B------:R-:W-:Y:S11]  /*7690*/  IADD3 R39, PT, PT, R39, 0x1, RZ ;  /* 0x0000000127277810 */ /* 0x000ff60007ffe0ff */
[----:B------:R-:W-:Y:S05]  /*76a0*/  @P0 WARPSYNC.ALL ;  /* 0x0000000000000948 */ /* 0x000fea0003800000 */
[----:B------:R4:W1:Y:S04]  /*76b0*/  @P0 LDSM.16.M88.4 R40, [R2+UR50+0x200] ;  /* 0x000200320228083b */ /* 0x0008680008000200 */
[----:B------:R4:W1:Y:S02]  /*76c0*/  @P0 LDSM.16.M88.4 R48, [R0+0x200] ;  /* 0x000200000030083b */ /* 0x0008640000000200 */
.L_x_116:
[----:B------:R-:W-:Y:S05]  /*76d0*/  BSYNC B1 ;  /* 0x0000000000017941 */ /* 0x000fea0003800000 */
.L_x_115:
[----:B----4-:R-:W-:Y:S05]  /*76e0*/  VIADD R0, R34, 0x40 ;  /* 0x0000004022007836 */ /* 0x010fea0000000000 */
[----:B------:R-:W-:Y:S04]  /*76f0*/  SHF.R.U32.HI R0, RZ, 0x15, R0 ;  /* 0x00000015ff007819 */ /* 0x000fe80000011600 */
[----:B------:R-:W-:Y:S11]  /*7700*/  LOP3.LUT P0, RZ, R0, 0x3, R73, 0x48, !PT ;  /* 0x0000000300ff7812 */ /* 0x000ff60007804849 */
[----:B------:R-:W-:Y:S02]  /*7710*/  @!UPT UIADD3 URZ, UPT, UPT, URZ, URZ, URZ ;  /* 0x000000fffffff290 */ /* 0x000fe4000fffe0ff */
[----:B------:R-:W-:Y:S05]  /*7720*/  @!P0 BRA `(.L_x_120) ;  /* 0x0000000000408947 */ /* 0x000fea0003800000 */
[----:B------:R-:W4:Y:S01]  /*7730*/  LDCU.64 UR8, c[0x4][0x70] ;  /* 0x01000e00ff0877ac */ /* 0x000f220008000a00 */
[----:B--2---:R-:W-:Y:S01]  /*7740*/  MOV R3, 0x0 ;  /* 0x0000000000037802 */ /* 0x004fe20000000f00 */
[----:B------:R-:W-:Y:S02]  /*7750*/  HFMA2 R12, -RZ, RZ, 0, 5.9604644775390625e-08 ;  /* 0x00000001ff0c7431 */ /* 0x000fe400000001ff */
[----:B------:R-:W-:Y:S02]  /*7760*/  IMAD.MOV.U32 R8, RZ, RZ, 0x192 ;  /* 0x00000192ff087424 */ /* 0x000fe400078e00ff */
[----:B------:R-:W-:Y:S01]  /*7770*/  IMAD.MOV.U32 R13, RZ, RZ, RZ ;  /* 0x000000ffff0d7224 */ /* 0x000fe200078e00ff */
[----:B------:R-:W2:Y:S01]  /*7780*/  LDCU.64 UR6, c[0x4][0x78] ;  /* 0x01000f00ff0677ac */ /* 0x000ea20008000a00 */
[----:B------:R-:W1:Y:S01]  /*7790*/  LDC.64 R2, c[0x4][R3] ;  /* 0x0100000003027b82 */ /* 0x000e620000000a00 */
[----:B------:R-:W5:Y:S01]  /*77a0*/  LDCU.64 UR4, c[0x4][0x10] ;  /* 0x01000200ff0477ac */ /* 0x000f620008000a00 */
[----:B----4-:R-:W-:Y:S01]  /*77b0*/  MOV R5, UR9 ;  /* 0x0000000900057c02 */ /* 0x010fe20008000f00 */
[----:B------:R-:W-:Y:S01]  /*77c0*/  IMAD.U32 R4, RZ, RZ, UR8 ;  /* 0x00000008ff047e24 */ /* 0x000fe2000f8e00ff */
[----:B--2---:R-:W-:Y:S01]  /*77d0*/  MOV R7, UR7 ;  /* 0x0000000700077c02 */ /* 0x004fe20008000f00 */
[----:B------:R-:W-:Y:S01]  /*77e0*/  IMAD.U32 R6, RZ, RZ, UR6 ;  /* 0x00000006ff067e24 */ /* 0x000fe2000f8e00ff */
[----:B-----5:R-:W-:Y:S01]  /*77f0*/  MOV R11, UR5 ;  /* 0x00000005000b7c02 */ /* 0x020fe20008000f00 */
[----:B------:R-:W-:Y:S02]  /*7800*/  IMAD.U32 R10, RZ, RZ, UR4 ;  /* 0x00000004ff0a7e24 */ /* 0x000fe4000f8e00ff */
[----:B------:R-:W-:Y:S07]  /*7810*/  LEPC R20, `(.L_x_120) ;  /* 0x000000001014794e */ /* 0x000fee0000000000 */
[----:B-1-3--:R-:W-:Y:S05]  /*7820*/  CALL.ABS.NOINC R2 ;  /* 0x0000000002007343 */ /* 0x00afea0003c00000 */
.L_x_120:
[----:B-1----:R-:W-:Y:S01]  /*7830*/  SHF.L.U32 R20, R40, 0x10, RZ ;  /* 0x0000001028147819 */ /* 0x002fe200000006ff */
[----:B------:R-:W-:Y:S05]  /*7840*/  WARPSYNC.ALL ;  /* 0x0000000000007948 */ /* 0x000fea0003800000 */
[----:B------:R-:W-:Y:S01]  /*7850*/  R2UR UR4, R34 ;  /* 0x00000000220472ca */ /* 0x000fe200000e0000 */
[----:B------:R-:W-:Y:S01]  /*7860*/  BSSY.RECONVERGENT B0, `(.L_x_121) ;  /* 0x0000055000007945 */ /* 0x000fe20003800200 */
[----:B------:R-:W-:Y:S02]  /*7870*/  LOP3.LUT R21, R40, 0xffff0000, RZ, 0xc0, !PT ;  /* 0xffff000028157812 */ /* 0x000fe400078ec0ff */
[----:B------:R-:W-:Y:S02]  /*7880*/  LOP3.LUT R36, R41, 0xffff0000, RZ, 0xc0, !PT ;  /* 0xffff000029247812 */ /* 0x000fe400078ec0ff */
[----:B------:R-:W-:Y:S02]  /*7890*/  SHF.L.U32 R37, R43, 0x10, RZ ;  /* 0x000000102b257819 */ /* 0x000fe400000006ff */
[----:B------:R-:W-:Y:S02]  /*78a0*/  LOP3.LUT R38, R51, 0xffff0000, RZ, 0xc0, !PT ;  /* 0xffff000033267812 */ /* 0x000fe400078ec0ff */
[----:B------:R-:W-:Y:S02]  /*78b0*/  ISETP.NE.AND P6, PT, R81, RZ, PT ;  /* 0x000000ff5100720c */ /* 0x000fe40003fc5270 */
[----:B------:R-:W-:Y:S01]  /*78c0*/  ISETP.NE.AND P0, PT, R72, RZ, PT ;  /* 0x000000ff4800720c */ /* 0x000fe20003f05270 */
[----:B--2---:R-:W1:Y:S01]  /*78d0*/  LDTM.16dp256bit.x4 R4, tmem[UR4+0x40] ;  /* 0x00004004000479ee */ /* 0x004e620008120000 */
[----:B------:R-:W-:Y:S09]  /*78e0*/  MOV R93, UR40 ;  /* 0x00000028005d7c02 */ /* 0x000ff20008000f00 */
[----:B------:R-:W-:Y:S04]  /*78f0*/  @P6 LEA R93, R93, UR50, 0x3 ;  /* 0x000000325d5d6c11 */ /* 0x000fe8000f8e18ff */
[----:B------:R-:W-:Y:S04]  /*7900*/  @P6 IADD3 R93, PT, PT, R93, 0x130, RZ ;  /* 0x000001305d5d6810 */ /* 0x000fe80007ffe0ff */
[----:B------:R-:W-:Y:S01]  /*7910*/  @P6 PRMT R93, R92, 0x654, R93 ;  /* 0x000006545c5d6816 */ /* 0x000fe2000000005d */
[C---:B-1----:R-:W-:Y:S01]  /*7920*/  FMUL R0, R33.reuse, R4 ;  /* 0x0000000421007220 */ /* 0x042fe20000400000 */
[C---:B------:R-:W-:Y:S01]  /*7930*/  FMUL R2, R33.reuse, R5 ;  /* 0x0000000521027220 */ /* 0x040fe20000400000 */
[C---:B------:R-:W-:Y:S01]  /*7940*/  FMUL R3, R33.reuse, R6 ;  /* 0x0000000621037220 */ /* 0x040fe20000400000 */
[----:B------:R-:W-:Y:S01]  /*7950*/  FMUL R7, R33, R7 ;  /* 0x0000000721077220 */ /* 0x000fe20000400000 */
[----:B------:R-:W-:Y:S01]  /*7960*/  FFMA R0, R35, R20, R0 ;  /* 0x0000001423007223 */ /* 0x000fe20000000000 */
[----:B------:R-:W-:Y:S01]  /*7970*/  SHF.L.U32 R20, R41, 0x10, RZ ;  /* 0x0000001029147819 */ /* 0x000fe200000006ff */
[----:B------:R-:W-:Y:S01]  /*7980*/  FFMA R2, R35, R21, R2 ;  /* 0x0000001523027223 */ /* 0x000fe20000000002 */
[C---:B------:R-:W-:Y:S01]  /*7990*/  SHF.L.U32 R21, R42.reuse, 0x10, RZ ;  /* 0x000000102a157819 */ /* 0x040fe200000006ff */
[C---:B------:R-:W-:Y:S01]  /*79a0*/  FMUL R4, R33.reuse, R8 ;  /* 0x0000000821047220 */ /* 0x040fe20000400000 */
[----:B------:R-:W-:Y:S01]  /*79b0*/  FMUL R5, R33, R9 ;  /* 0x0000000921057220 */ /* 0x000fe20000400000 */
[C---:B------:R-:W-:Y:S01]  /*79c0*/  FFMA R3, R35.reuse, R20, R3 ;  /* 0x0000001423037223 */ /* 0x040fe20000000003 */
[----:B------:R-:W-:Y:S01]  /*79d0*/  LOP3.LUT R20, R42, 0xffff0000, RZ, 0xc0, !PT ;  /* 0xffff00002a147812 */ /* 0x000fe200078ec0ff */
[----:B------:R-:W-:Y:S01]  /*79e0*/  FFMA R7, R35, R36, R7 ;  /* 0x0000002423077223 */ /* 0x000fe20000000007 */
[----:B------:R-:W-:Y:S01]  /*79f0*/  LOP3.LUT R36, R43, 0xffff0000, RZ, 0xc0, !PT ;  /* 0xffff00002b247812 */ /* 0x000fe200078ec0ff */
[C---:B------:R-:W-:Y:S01]  /*7a00*/  FMUL R6, R33.reuse, R10 ;  /* 0x0000000a21067220 */ /* 0x040fe20000400000 */
[----:B------:R-:W-:Y:S01]  /*7a10*/  F2FP.BF16.F32.PACK_AB R44, R2, R0 ;  /* 0x00000000022c723e */ /* 0x000fe200000010ff */
[----:B------:R-:W-:Y:S01]  /*7a20*/  FMUL R11, R33, R11 ;  /* 0x0000000b210b7220 */ /* 0x000fe20000400000 */
[----:B------:R-:W-:Y:S01]  /*7a30*/  F2FP.BF16.F32.PACK_AB R45, R7, R3 ;  /* 0x00000003072d723e */ /* 0x000fe200000010ff */
[----:B------:R-:W-:Y:S01]  /*7a40*/  FFMA R4, R35, R21, R4 ;  /* 0x0000001523047223 */ /* 0x000fe20000000004 */
[----:B------:R-:W-:Y:S01]  /*7a50*/  SHF.L.U32 R21, R49, 0x10, RZ ;  /* 0x0000001031157819 */ /* 0x000fe200000006ff */
[C---:B------:R-:W-:Y:S01]  /*7a60*/  FFMA R5, R35.reuse, R20, R5 ;  /* 0x0000001423057223 */ /* 0x040fe20000000005 */
[C---:B------:R-:W-:Y:S01]  /*7a70*/  SHF.L.U32 R20, R48.reuse, 0x10, RZ ;  /* 0x0000001030147819 */ /* 0x040fe200000006ff */
[----:B------:R-:W-:Y:S01]  /*7a80*/  FFMA R6, R35, R37, R6 ;  /* 0x0000002523067223 */ /* 0x000fe20000000006 */
[----:B------:R-:W-:Y:S01]  /*7a90*/  SHF.L.U32 R37, R51, 0x10, RZ ;  /* 0x0000001033257819 */ /* 0x000fe200000006ff */
[----:B------:R-:W-:Y:S01]  /*7aa0*/  FFMA R11, R35, R36, R11 ;  /* 0x00000024230b7223 */ /* 0x000fe2000000000b */
[----:B------:R-:W-:Y:S01]  /*7ab0*/  LOP3.LUT R36, R48, 0xffff0000, RZ, 0xc0, !PT ;  /* 0xffff000030247812 */ /* 0x000fe200078ec0ff */
[----:B------:R-:W-:Y:S01]  /*7ac0*/  FMUL R8, R33, R12 ;  /* 0x0000000c21087220 */ /* 0x000fe20000400000 */
[----:B------:R-:W-:Y:S01]  /*7ad0*/  F2FP.BF16.F32.PACK_AB R46, R5, R4 ;  /* 0x00000004052e723e */ /* 0x000fe200000010ff */
[C---:B------:R-:W-:Y:S01]  /*7ae0*/  FMUL R9, R33.reuse, R13 ;  /* 0x0000000d21097220 */ /* 0x040fe20000400000 */
[----:B------:R-:W-:Y:S01]  /*7af0*/  FMUL R10, R33, R14 ;  /* 0x0000000e210a7220 */ /* 0x000fe20000400000 */
[----:B------:R-:W-:Y:S01]  /*7b00*/  FFMA R8, R35, R20, R8 ;  /* 0x0000001423087223 */ /* 0x000fe20000000008 */
[----:B------:R-:W-:Y:S01]  /*7b10*/  LOP3.LUT R20, R49, 0xffff0000, RZ, 0xc0, !PT ;  /* 0xffff000031147812 */ /* 0x000fe200078ec0ff */
[C---:B------:R-:W-:Y:S01]  /*7b20*/  FFMA R9, R35.reuse, R36, R9 ;  /* 0x0000002423097223 */ /* 0x040fe20000000009 */
[----:B------:R-:W-:Y:S01]  /*7b30*/  FFMA R10, R35, R21, R10 ;  /* 0x00000015230a7223 */ /* 0x000fe2000000000a */
[C---:B------:R-:W-:Y:S01]  /*7b40*/  FMUL R15, R33.reuse, R15 ;  /* 0x0000000f210f7220 */ /* 0x040fe20000400000 */
[C---:B------:R-:W-:Y:S01]  /*7b50*/  SHF.L.U32 R21, R50.reuse, 0x10, RZ ;  /* 0x0000001032157819 */ /* 0x040fe200000006ff */
[C---:B------:R-:W-:Y:S01]  /*7b60*/  FMUL R12, R33.reuse, R16 ;  /* 0x00000010210c7220 */ /* 0x040fe20000400000 */
[----:B------:R-:W-:Y:S01]  /*7b70*/  LOP3.LUT R36, R50, 0xffff0000, RZ, 0xc0, !PT ;  /* 0xffff000032247812 */ /* 0x000fe200078ec0ff */
[C---:B------:R-:W-:Y:S01]  /*7b80*/  FMUL R13, R33.reuse, R17 ;  /* 0x00000011210d7220 */ /* 0x040fe20000400000 */
        /* <DEDUP_REMOVED lines=34> */
.L_x_122:
[----:B------:R-:W-:Y:S05]  /*7db0*/  BSYNC.RECONVERGENT B0 ;  /* 0x0000000000007941 */ /* 0x000fea0003800200 */
.L_x_121:
        /* <DEDUP_REMOVED lines=19> */
.L_x_126:
[----:B------:R-:W-:Y:S05]  /*7ef0*/  BSYNC B0 ;  /* 0x0000000000007941 */ /* 0x000fea0003800000 */
.L_x_125:
[----:B------:R-:W-:Y:S11]  /*7f00*/  ISETP.NE.AND P0, PT, R87, RZ, PT ;  /* 0x000000ff5700720c */ /* 0x000ff60003f05270 */
[----:B------:R-:W-:Y:S02]  /*7f10*/  @!UPT UIADD3 URZ, UPT, UPT, URZ, URZ, URZ ;  /* 0x000000fffffff290 */ /* 0x000fe4000fffe0ff */
[----:B------:R-:W-:Y:S05]  /*7f20*/  @P0 WARPSYNC.ALL ;  /* 0x0000000000000948 */ /* 0x000fea0003800000 */
[----:B------:R4:W1:Y:S04]  /*7f30*/  @P0 LDSM.16.M88.4 R40, [R39+UR50+0x200] ;  /* 0x000200322728083b */ /* 0x0008680008000200 */
[----:B------:R4:W1:Y:S02]  /*7f40*/  @P0 LDSM.16.M88.4 R48, [R2+0x200] ;  /* 0x000200000230083b */ /* 0x0008640000000200 */
.L_x_124:
[----:B------:R-:W-:Y:S05]  /*7f50*/  BSYNC B1 ;  /* 0x0000000000017941 */ /* 0x000fea0003800000 */
.L_x_123:
[----:B--2---:R-:W-:Y:S05]  /*7f60*/  VIADD R0, R34, 0x60 ;  /* 0x0000006022007836 */ /* 0x004fea0000000000 */
        /* <DEDUP_REMOVED lines=9> */
[----:B------:R-:W5:Y:S01]  /*8000*/  LDCU.64 UR6, c[0x4][0x78] ;  /* 0x01000f00ff0677ac */ /* 0x000f620008000a00 */
[----:B----4-:R-:W4:Y:S01]  /*8010*/  LDC.64 R2, c[0x4][R3] ;  /* 0x0100000003027b82 */ /* 0x010f220000000a00 */
[----:B------:R-:W3:Y:S01]  /*8020*/  LDCU.64 UR4, c[0x4][0x10] ;  /* 0x01000200ff0477ac */ /* 0x000ee20008000a00 */
[----:B--2---:R-:W-:Y:S01]  /*8030*/  MOV R5, UR9 ;  /* 0x0000000900057c02 */ /* 0x004fe20008000f00 */
[----:B------:R-:W-:Y:S01]  /*8040*/  IMAD.U32 R4, RZ, RZ, UR8 ;  /* 0x00000008ff047e24 */ /* 0x000fe2000f8e00ff */
[----:B-----5:R-:W-:Y:S01]  /*8050*/  MOV R7, UR7 ;  /* 0x0000000700077c02 */ /* 0x020fe20008000f00 */
[----:B------:R-:W-:Y:S01]  /*8060*/  IMAD.U32 R6, RZ, RZ, UR6 ;  /* 0x00000006ff067e24 */ /* 0x000fe2000f8e00ff */
[----:B---3--:R-:W-:Y:S01]  /*8070*/  MOV R11, UR5 ;  /* 0x00000005000b7c02 */ /* 0x008fe20008000f00 */
[----:B------:R-:W-:Y:S02]  /*8080*/  IMAD.U32 R10, RZ, RZ, UR4 ;  /* 0x00000004ff0a7e24 */ /* 0x000fe4000f8e00ff */
[----:B------:R-:W-:Y:S07]  /*8090*/  LEPC R20, `(.L_x_128) ;  /* 0x000000001014794e */ /* 0x000fee0000000000 */
[----:B-1--4-:R-:W-:Y:S05]  /*80a0*/  CALL.ABS.NOINC R2 ;  /* 0x0000000002007343 */ /* 0x012fea0003c00000 */
.L_x_128:
[----:B------:R-:W-:Y:S01]  /*80b0*/  ISETP.NE.AND P0, PT, R72, RZ, PT ;  /* 0x000000ff4800720c */ /* 0x000fe20003f05270 */
[----:B------:R-:W-:Y:S05]  /*80c0*/  WARPSYNC.ALL ;  /* 0x0000000000007948 */ /* 0x000fea0003800000 */
[----:B------:R-:W-:Y:S01]  /*80d0*/  R2UR UR4, R34 ;  /* 0x00000000220472ca */ /* 0x000fe200000e0000 */
[----:B------:R-:W-:Y:S01]  /*80e0*/  BSSY.RECONVERGENT B0, `(.L_x_129) ;  /* 0x0000053000007945 */ /* 0x000fe20003800200 */
[----:B------:R-:W-:Y:S02]  /*80f0*/  R2UR UR5, R83 ;  /* 0x00000000530572ca */ /* 0x000fe400000e0000 */
[C---:B-1----:R-:W-:Y:S02]  /*8100*/  SHF.L.U32 R20, R40.reuse, 0x10, RZ ;  /* 0x0000001028147819 */ /* 0x042fe400000006ff */
[----:B------:R-:W-:Y:S02]  /*8110*/  LOP3.LUT R36, R40, 0xffff0000, RZ, 0xc0, !PT ;  /* 0xffff000028247812 */ /* 0x000fe400078ec0ff */
[C---:B------:R-:W-:Y:S02]  /*8120*/  SHF.L.U32 R21, R41.reuse, 0x10, RZ ;  /* 0x0000001029157819 */ /* 0x040fe400000006ff */
[----:B------:R-:W-:Y:S02]  /*8130*/  LOP3.LUT R38, R41, 0xffff0000, RZ, 0xc0, !PT ;  /* 0xffff000029267812 */ /* 0x000fe400078ec0ff */
[C---:B------:R-:W-:Y:S01]  /*8140*/  SHF.L.U32 R37, R42.reuse, 0x10, RZ ;  /* 0x000000102a257819 */ /* 0x040fe200000006ff */
[----:B------:R-:W1:Y:S01]  /*8150*/  LDTM.16dp256bit.x4 R4, tmem[UR4+0x60] ;  /* 0x00006004000479ee */ /* 0x000e620008120000 */
[----:B------:R-:W-:Y:S01]  /*8160*/  LOP3.LUT R40, R42, 0xffff0000, RZ, 0xc0, !PT ;  /* 0xffff00002a287812 */ /* 0x000fe200078ec0ff */
[----:B------:R-:W-:Y:S01]  /*8170*/  NOP ;  /* 0x0000000000007918 */ /* 0x000fe20000000000 */
[C---:B----4-:R-:W-:Y:S01]  /*8180*/  SHF.L.U32 R39, R43.reuse, 0x10, RZ ;  /* 0x000000102b277819 */ /* 0x050fe200000006ff */
[----:B------:R-:W-:Y:S01]  /*8190*/  UIADD3 UR5, UPT, UPT, UR5, 0x180, URZ ;  /* 0x0000018005057890 */ /* 0x000fe2000fffe0ff */
[----:B------:R-:W-:Y:S02]  /*81a0*/  LOP3.LUT R41, R43, 0xffff0000, RZ, 0xc0, !PT ;  /* 0xffff00002b297812 */ /* 0x000fe400078ec0ff */
[C---:B------:R-:W-:Y:S01]  /*81b0*/  SHF.L.U32 R42, R48.reuse, 0x10, RZ ;  /* 0x00000010302a7819 */ /* 0x040fe200000006ff */
[----:B------:R-:W-:Y:S01]  /*81c0*/  UPRMT UR5, UR45, 0x654, UR5 ;  /* 0x000006542d057896 */ /* 0x000fe20008000005 */
[----:B------:R-:W-:Y:S02]  /*81d0*/  LOP3.LUT R43, R48, 0xffff0000, RZ, 0xc0, !PT ;  /* 0xffff0000302b7812 */ /* 0x000fe400078ec0ff */
[C---:B------:R-:W-:Y:S02]  /*81e0*/  SHF.L.U32 R44, R49.reuse, 0x10, RZ ;  /* 0x00000010312c7819 */ /* 0x040fe400000006ff */
[----:B------:R-:W-:Y:S02]  /*81f0*/  LOP3.LUT R46, R49, 0xffff0000, RZ, 0xc0, !PT ;  /* 0xffff0000312e7812 */ /* 0x000fe400078ec0ff */
[C---:B------:R-:W-:Y:S02]  /*8200*/  SHF.L.U32 R45, R50.reuse, 0x10, RZ ;  /* 0x00000010322d7819 */ /* 0x040fe400000006ff */
[----:B-1----:R-:W-:Y:S01]  /*8210*/  SYNCS.ARRIVE.TRANS64.RED.A1T0 RZ, [UR5], RZ ;  /* 0x000000ffffff79a7 */ /* 0x002fe20008100405 */
[----:B------:R-:W-:Y:S02]  /*8220*/  LOP3.LUT R48, R50, 0xffff0000, RZ, 0xc0, !PT ;  /* 0xffff000032307812 */ /* 0x000fe400078ec0ff */
[C---:B------:R-:W-:Y:S02]  /*8230*/  SHF.L.U32 R47, R51.reuse, 0x10, RZ ;  /* 0x00000010332f7819 */ /* 0x040fe400000006ff */
[----:B------:R-:W-:Y:S01]  /*8240*/  LOP3.LUT R50, R51, 0xffff0000, RZ, 0xc0, !PT ;  /* 0xffff000033327812 */ /* 0x000fe200078ec0ff */
[C---:B------:R-:W-:Y:S01]  /*8250*/  FMUL R4, R33.reuse, R4 ;  /* 0x0000000421047220 */ /* 0x040fe20000400000 */
[C---:B------:R-:W-:Y:S01]  /*8260*/  FMUL R5, R33.reuse, R5 ;  /* 0x0000000521057220 */ /* 0x040fe20000400000 */
[C---:B------:R-:W-:Y:S01]  /*8270*/  FMUL R6, R33.reuse, R6 ;  /* 0x0000000621067220 */ /* 0x040fe20000400000 */
[----:B------:R-:W-:Y:S01]  /*8280*/  FMUL R7, R33, R7 ;  /* 0x0000000721077220 */ /* 0x000fe20000400000 */
[C---:B------:R-:W-:Y:S01]  /*8290*/  FFMA R4, R35.reuse, R20, R4 ;  /* 0x0000001423047223 */ /* 0x040fe20000000004 */
[C---:B------:R-:W-:Y:S01]  /*82a0*/  FFMA R5, R35.reuse, R36, R5 ;  /* 0x0000002423057223 */ /* 0x040fe20000000005 */
[C---:B------:R-:W-:Y:S01]  /*82b0*/  FFMA R6, R35.reuse, R21, R6 ;  /* 0x0000001523067223 */ /* 0x040fe20000000006 */
[----:B------:R-:W-:Y:S01]  /*82c0*/  FFMA R7, R35, R38, R7 ;  /* 0x0000002623077223 */ /* 0x000fe20000000007 */
[C---:B------:R-:W-:Y:S01]  /*82d0*/  FMUL R8, R33.reuse, R8 ;  /* 0x0000000821087220 */ /* 0x040fe20000400000 */
[----:B------:R-:W-:Y:S01]  /*82e0*/  FMUL R9, R33, R9 ;  /* 0x0000000921097220 */ /* 0x000fe20000400000 */
[----:B------:R-:W-:Y:S01]  /*82f0*/  F2FP.BF16.F32.PACK_AB R88, R5, R4 ;  /* 0x000000040558723e */ /* 0x000fe200000010ff */
[----:B------:R-:W-:Y:S01]  /*8300*/  FMUL R0, R33, R10 ;  /* 0x0000000a21007220 */ /* 0x000fe20000400000 */
[----:B------:R-:W-:Y:S01]  /*8310*/  F2FP.BF16.F32.PACK_AB R89, R7, R6 ;  /* 0x000000060759723e */ /* 0x000fe200000010ff */
[C---:B------:R-:W-:Y:S01]  /*8320*/  FFMA R8, R35.reuse, R37, R8 ;  /* 0x0000002523087223 */ /* 0x040fe20000000008 */
[----:B------:R-:W-:Y:S01]  /*8330*/  FFMA R9, R35, R40, R9 ;  /* 0x0000002823097223 */ /* 0x000fe20000000009 */
[C---:B------:R-:W-:Y:S01]  /*8340*/  FMUL R2, R33.reuse, R11 ;  /* 0x0000000b21027220 */ /* 0x040fe20000400000 */
[C---:B------:R-:W-:Y:S01]  /*8350*/  FMUL R3, R33.reuse, R12 ;  /* 0x0000000c21037220 */ /* 0x040fe20000400000 */
[----:B------:R-:W-:Y:S01]  /*8360*/  FMUL R10, R33, R13 ;  /* 0x0000000d210a7220 */ /* 0x000fe20000400000 */
[----:B------:R-:W-:Y:S01]  /*8370*/  FFMA R0, R35, R39, R0 ;  /* 0x0000002723007223 */ /* 0x000fe20000000000 */
        /* <DEDUP_REMOVED lines=41> */
.L_x_130:
[----:B------:R-:W-:Y:S05]  /*8610*/  BSYNC.RECONVERGENT B0 ;  /* 0x0000000000007941 */ /* 0x000fea0003800200 */
.L_x_129:
[----:B------:R-:W-:Y:S01]  /*8620*/  BAR.SYNC.DEFER_BLOCKING 0x1, 0x80 ;  /* 0x0042000000007b1d */ /* 0x000fe20000010000 */
[----:B------:R-:W-:Y:S01]  /*8630*/  UISETP.NE.AND UP0, UPT, UR52, -0x4, UPT ;  /* 0xfffffffc3400788c */ /* 0x000fe2000bf05270 */
[----:B------:R-:W-:Y:S08]  /*8640*/  IADD3 R0, PT, PT, R30, 0x1, RZ ;  /* 0x000000011e007810 */ /* 0x000ff00007ffe0ff */
[----:B------:R-:W-:Y:S05]  /*8650*/  BRA.U !UP0, `(.L_x_131) ;  /* 0x0000000108247547 */ /* 0x000fea000b800000 */
[----:B------:R-:W-:Y:S01]  /*8660*/  ISETP.NE.AND P0, PT, R81, RZ, PT ;  /* 0x000000ff5100720c */ /* 0x000fe20003f05270 */
[----:B------:R-:W-:Y:S01]  /*8670*/  IMAD.U32 R2, RZ, RZ, UR56 ;  /* 0x00000038ff027e24 */ /* 0x000fe2000f8e00ff */
[----:B------:R-:W-:Y:S04]  /*8680*/  UIADD3 UR56, UPT, UPT, UR56, 0x1, URZ ;  /* 0x0000000138387890 */ /* 0x000fe8000fffe0ff */
[----:B------:R-:W-:Y:S04]  /*8690*/  UISETP.NE.AND UP0, UPT, UR56, 0x4, UPT ;  /* 0x000000043800788c */ /* 0x000fe8000bf05270 */
[----:B------:R-:W-:Y:S03]  /*86a0*/  USEL UR56, UR56, URZ, UP0 ;  /* 0x000000ff38387287 */ /* 0x000fe60008000000 */
[----:B------:R-:W-:Y:S05]  /*86b0*/  @P0 LEA R2, R2, UR50, 0x3 ;  /* 0x0000003202020c11 */ /* 0x000fea000f8e18ff */
[----:B------:R-:W-:Y:S05]  /*86c0*/  @P0 VIADD R3, R2, 0x130 ;  /* 0x0000013002030836 */ /* 0x000fea0000000000 */
[----:B------:R-:W-:Y:S04]  /*86d0*/  @P0 PRMT R3, R92, 0x654, R3 ;  /* 0x000006545c030816 */ /* 0x000fe80000000003 */
[----:B------:R2:W-:Y:S03]  /*86e0*/  @P0 SYNCS.ARRIVE.TRANS64.RED.A1T0 RZ, [R3+URZ], RZ ;  /* 0x000000ff03ff09a7 */ /* 0x0005e600081004ff */
.L_x_131:
[----:B------:R-:W-:Y:S01]  /*86f0*/  ISETP.NE.AND P1, PT, R76, RZ, PT ;  /* 0x000000ff4c00720c */ /* 0x000fe20003f25270 */
[----:B------:R-:W-:Y:S01]  /*8700*/  UIADD3 UR52, UPT, UPT, UR52, 0x4, URZ ;  /* 0x0000000434347890 */ /* 0x000fe2000fffe0ff */
[----:B------:R-:W-:Y:S01]  /*8710*/  ISETP.NE.AND P0, PT, R0, 0x2, PT ;  /* 0x000000020000780c */ /* 0x000fe20003f05270 */
[----:B------:R-:W-:Y:S01]  /*8720*/  UMOV UR57, UR51 ;  /* 0x0000003300397c82 */ /* 0x000fe20008000000 */
[----:B------:R-:W-:Y:S01]  /*8730*/  LOP3.LUT R68, R68, 0x1, RZ, 0x3c, !PT ;  /* 0x0000000144447812 */ /* 0x000fe200078e3cff */
[----:B------:R-:W-:Y:S01]  /*8740*/  IMAD.IADD R16, R29, 0x1, R62 ;  /* 0x000000011d107824 */ /* 0x000fe200078e023e */
[----:B------:R-:W-:Y:S01]  /*8750*/  SEL R2, RZ, 0x1, P0 ;  /* 0x00000001ff027807 */ /* 0x000fe20000000000 */
[----:B------:R-:W-:Y:S01]  /*8760*/  IMAD.IADD R19, R31, 0x1, R64 ;  /* 0x000000011f137824 */ /* 0x000fe200078e0240 */
[----:B------:R-:W-:Y:S02]  /*8770*/  SEL R30, R0, RZ, P0 ;  /* 0x000000ff001e7207 */ /* 0x000fe40000000000 */
[----:B------:R-:W-:Y:S03]  /*8780*/  LOP3.LUT R69, R69, R2, RZ, 0x3c, !PT ;  /* 0x0000000245457212 */ /* 0x000fe600078e3cff */
[----:B------:R-:W-:Y:S05]  /*8790*/  @P1 BRA `(.L_x_132) ;  /* 0xffffffd000041947 */ /* 0x000fea000383ffff */
[----:B------:R-:W-:-:S09]  /*87a0*/  UISETP.NE.AND UP0, UPT, UR53, URZ, UPT ;  /* 0x000000ff3500728c */ /* 0x000fd2000bf05270 */
[----:B------:R-:W-:Y:S05]  /*87b0*/  BRA.U !UP0, `(.L_x_133) ;  /* 0x0000000108487547 */ /* 0x000fea000b800000 */
[----:B------:R-:W4:Y:S02]  /*87c0*/  LDCU.64 UR4, c[0x0][0x890] ;  /* 0x00011200ff0477ac */ /* 0x000f240008000a00 */
[----:B----4-:R-:W-:-:S04]  /*87d0*/  UISETP.NE.U32.AND UP0, UPT, UR4, URZ, UPT ;  /* 0x000000ff0400728c */ /* 0x010fc8000bf05070 */
[----:B------:R-:W-:-:S09]  /*87e0*/  UISETP.NE.AND.EX UP0, UPT, UR5, URZ, UPT, UP0 ;  /* 0x000000ff0500728c */ /* 0x000fd2000bf05300 */
[----:B------:R-:W-:Y:S05]  /*87f0*/  BRA.U UP0, `(.L_x_134) ;  /* 0x00000001000c7547 */ /* 0x000fea000b800000 */
[----:B------:R-:W-:-:S13]  /*8800*/  FSETP.NEU.AND P0, PT, R35, RZ, PT ;  /* 0x000000ff2300720b */ /* 0x000fda0003f0d000 */
[----:B------:R-:W-:Y:S05]  /*8810*/  @!P0 EXIT ;  /* 0x000000000000894d */ /* 0x000fea0003800000 */
[----:B------:R-:W-:Y:S05]  /*8820*/  BRA `(.L_x_133) ;  /* 0x00000000002c7947 */ /* 0x000fea0003800000 */
.L_x_134:
[----:B------:R-:W-:Y:S01]  /*8830*/  ISETP.NE.AND P0, PT, R80, RZ, PT ;  /* 0x000000ff5000720c */ /* 0x000fe20003f05270 */
[----:B------:R-:W-:-:S12]  /*8840*/  BSSY.RECONVERGENT B0, `(.L_x_133) ;  /* 0x0000009000007945 */ /* 0x000fd80003800200 */
[----:B------:R-:W-:Y:S05]  /*8850*/  @P0 BRA `(.L_x_135) ;  /* 0x0000000000140947 */ /* 0x000fea0003800000 */
[----:B------:R-:W4:Y:S02]  /*8860*/  LDCU.64 UR4, c[0x0][0x888] ;  /* 0x00011100ff0477ac */ /* 0x000f240008000a00 */
[----:B----4-:R-:W-:-:S04]  /*8870*/  ISETP.NE.U32.AND P0, PT, RZ, UR4, PT ;  /* 0x00000004ff007c0c */ /* 0x010fc8000bf05070 */
[----:B------:R-:W-:-:S13]  /*8880*/  ISETP.NE.AND.EX P0, PT, RZ, UR5, PT, P0 ;  /* 0x00000005ff007c0c */ /* 0x000fda000bf05300 */
[----:B------:R-:W-:Y:S05]  /*8890*/  @!P0 EXIT ;  /* 0x000000000000894d */ /* 0x000fea0003800000 */
[----:B------:R-:W-:Y:S05]  /*88a0*/  BRA `(.L_x_136) ;  /* 0x0000000000087947 */ /* 0x000fea0003800000 */
.L_x_135:
[----:B------:R-:W-:-:S13]  /*88b0*/  FSETP.NEU.AND P0, PT, R35, RZ, PT ;  /* 0x000000ff2300720b */ /* 0x000fda0003f0d000 */
[----:B------:R-:W-:Y:S05]  /*88c0*/  @!P0 EXIT ;  /* 0x000000000000894d */ /* 0x000fea0003800000 */
.L_x_136:
[----:B------:R-:W-:Y:S05]  /*88d0*/  BSYNC.RECONVERGENT B0 ;  /* 0x0000000000007941 */ /* 0x000fea0003800200 */
.L_x_133:
[----:B------:R-:W-:Y:S01]  /*88e0*/  ULEA UR4, UR56, UR50, 0x3 ;  /* 0x0000003238047291 */ /* 0x000fe2000f8e18ff */
[----:B------:R-:W-:-:S04]  /*88f0*/  DEPBAR.LE SB0, 0x0 ;  /* 0x000080000000791a */ /* 0x000fc80000000000 */
[----:B------:R-:W-:-:S04]  /*8900*/  UIADD3 UR4, UPT, UPT, UR4, 0x130, URZ ;  /* 0x0000013004047890 */ /* 0x000fc8000fffe0ff */
[----:B------:R-:W-:-:S09]  /*8910*/  UPRMT UR4, UR45, 0x654, UR4 ;  /* 0x000006542d047896 */ /* 0x000fd20008000004 */
[----:B------:R-:W-:Y:S01]  /*8920*/  SYNCS.ARRIVE.TRANS64.RED.A1T0 RZ, [UR4], RZ ;  /* 0x000000ffffff79a7 */ /* 0x000fe20008100404 */
[----:B------:R-:W-:Y:S05]  /*8930*/  EXIT ;  /* 0x000000000000794d */ /* 0x000fea0003800000 */
.L_x_20:
[----:B------:R-:W-:Y:S07]  /*8940*/  MOV R2, UR9 ;  /* 0x0000000900027c02 */ /* 0x000fee0008000f00 */
.L_x_137:
[----:B-1----:R1:W2:Y:S02]  /*8950*/  SYNCS.PHASECHK.TRANS64.TRYWAIT P1, [R2+URZ+0x88], R5 ;  /* 0x00008805020075a7 */ /* 0x0022a400080211ff */
[----:B--2---:R-:W-:Y:S05]  /*8960*/  @!P1 NANOSLEEP.SYNCS 0x989680 ;  /* 0x009896800000995d */ /* 0x004fea0003900000 */
[----:B------:R-:W2:Y:S02]  /*8970*/  @!P1 SYNCS.PHASECHK.TRANS64 P1, [R2+URZ+0x88], R5 ;  /* 0x00008805020095a7 */ /* 0x000ea400080210ff */
[----:B--2---:R-:W-:Y:S05]  /*8980*/  @!P1 BRA `(.L_x_137) ;  /* 0xfffffffc00f09947 */ /* 0x004fea000383ffff */
[----:B------:R-:W-:Y:S05]  /*8990*/  BRA `(.L_x_19) ;  /* 0xffffff8c00f47947 */ /* 0x000fea000383ffff */
.L_x_26:
[----:B------:R-:W-:Y:S07]  /*89a0*/  MOV R2, UR9 ;  /* 0x0000000900027c02 */ /* 0x000fee0008000f00 */
.L_x_138:
[----:B-1----:R1:W2:Y:S02]  /*89b0*/  SYNCS.PHASECHK.TRANS64.TRYWAIT P0, [R2+URZ+0x88], R5 ;  /* 0x00008805020075a7 */ /* 0x0022a400080011ff */
[----:B--2---:R-:W-:Y:S05]  /*89c0*/  @!P0 NANOSLEEP.SYNCS 0x989680 ;  /* 0x009896800000895d */ /* 0x004fea0003900000 */
[----:B------:R-:W2:Y:S02]  /*89d0*/  @!P0 SYNCS.PHASECHK.TRANS64 P0, [R2+URZ+0x88], R5 ;  /* 0x00008805020085a7 */ /* 0x000ea400080010ff */
[----:B--2---:R-:W-:Y:S05]  /*89e0*/  @!P0 BRA `(.L_x_138) ;  /* 0xfffffffc00f08947 */ /* 0x004fea000383ffff */
[----:B------:R-:W-:Y:S05]  /*89f0*/  BRA `(.L_x_25) ;  /* 0xffffff94005c7947 */ /* 0x000fea000383ffff */
.L_x_30:
[----:B-1----:R-:W-:-:S07]  /*8a00*/  MOV R2, UR22 ;  /* 0x0000001600027c02 */ /* 0x002fce0008000f00 */
.L_x_139:
[----:B-1----:R1:W4:Y:S02]  /*8a10*/  SYNCS.PHASECHK.TRANS64.TRYWAIT P0, [R2+URZ+0x160], R3 ;  /* 0x00016003020075a7 */ /* 0x00232400080011ff */
[----:B----4-:R-:W-:Y:S05]  /*8a20*/  @!P0 NANOSLEEP.SYNCS 0x989680 ;  /* 0x009896800000895d */ /* 0x010fea0003900000 */
[----:B------:R-:W4:Y:S02]  /*8a30*/  @!P0 SYNCS.PHASECHK.TRANS64 P0, [R2+URZ+0x160], R3 ;  /* 0x00016003020085a7 */ /* 0x000f2400080010ff */
[----:B----4-:R-:W-:Y:S05]  /*8a40*/  @!P0 BRA `(.L_x_139) ;  /* 0xfffffffc00f08947 */ /* 0x010fea000383ffff */
[----:B------:R-:W-:Y:S05]  /*8a50*/  BRA `(.L_x_140) ;  /* 0xffffff9800207947 */ /* 0x000fea000383ffff */
.L_x_34:
[----:B------:R-:W-:-:S07]  /*8a60*/  MOV R0, UR4 ;  /* 0x0000000400007c02 */ /* 0x000fce0008000f00 */
.L_x_141:
[----:B-1----:R1:W4:Y:S02]  /*8a70*/  SYNCS.PHASECHK.TRANS64.TRYWAIT P0, [R0+URZ], R3 ;  /* 0x00000003000075a7 */ /* 0x00232400080011ff */
[----:B----4-:R-:W-:Y:S05]  /*8a80*/  @!P0 NANOSLEEP.SYNCS 0x989680 ;  /* 0x009896800000895d */ /* 0x010fea0003900000 */
[----:B------:R-:W4:Y:S02]  /*8a90*/  @!P0 SYNCS.PHASECHK.TRANS64 P0, [R0+URZ], R3 ;  /* 0x00000003000085a7 */ /* 0x000f2400080010ff */
[----:B----4-:R-:W-:Y:S05]  /*8aa0*/  @!P0 BRA `(.L_x_141) ;  /* 0xfffffffc00f08947 */ /* 0x010fea000383ffff */
[----:B------:R-:W-:Y:S05]  /*8ab0*/  BRA `(.L_x_142) ;  /* 0xffffff9c00787947 */ /* 0x000fea000383ffff */
.L_x_35:
[----:B------:R-:W-:-:S07]  /*8ac0*/  MOV R0, UR4 ;  /* 0x0000000400007c02 */ /* 0x000fce0008000f00 */
.L_x_143:
[----:B-1----:R1:W4:Y:S02]  /*8ad0*/  SYNCS.PHASECHK.TRANS64.TRYWAIT P0, [R0+URZ], R3 ;  /* 0x00000003000075a7 */ /* 0x00232400080011ff */
[----:B----4-:R-:W-:Y:S05]  /*8ae0*/  @!P0 NANOSLEEP.SYNCS 0x989680 ;  /* 0x009896800000895d */ /* 0x010fea0003900000 */
[----:B------:R-:W4:Y:S02]  /*8af0*/  @!P0 SYNCS.PHASECHK.TRANS64 P0, [R0+URZ], R3 ;  /* 0x00000003000085a7 */ /* 0x000f2400080010ff */
[----:B----4-:R-:W-:Y:S05]  /*8b00*/  @!P0 BRA `(.L_x_143) ;  /* 0xfffffffc00f08947 */ /* 0x010fea000383ffff */
[----:B------:R-:W-:Y:S05]  /*8b10*/  BRA `(.L_x_144) ;  /* 0xffffff9c00887947 */ /* 0x000fea000383ffff */
.L_x_36:
[----:B------:R-:W-:-:S07]  /*8b20*/  MOV R0, UR4 ;  /* 0x0000000400007c02 */ /* 0x000fce0008000f00 */
.L_x_145:
[----:B-1----:R1:W4:Y:S02]  /*8b30*/  SYNCS.PHASECHK.TRANS64.TRYWAIT P0, [R0+URZ], R3 ;  /* 0x00000003000075a7 */ /* 0x00232400080011ff */
[----:B----4-:R-:W-:Y:S05]  /*8b40*/  @!P0 NANOSLEEP.SYNCS 0x989680 ;  /* 0x009896800000895d */ /* 0x010fea0003900000 */
[----:B------:R-:W4:Y:S02]  /*8b50*/  @!P0 SYNCS.PHASECHK.TRANS64 P0, [R0+URZ], R3 ;  /* 0x00000003000085a7 */ /* 0x000f2400080010ff */
[----:B----4-:R-:W-:Y:S05]  /*8b60*/  @!P0 BRA `(.L_x_145) ;  /* 0xfffffffc00f08947 */ /* 0x010fea000383ffff */
[----:B------:R-:W-:Y:S05]  /*8b70*/  BRA `(.L_x_146) ;  /* 0xffffff9c00987947 */ /* 0x000fea000383ffff */
.L_x_37:
[----:B------:R-:W-:-:S07]  /*8b80*/  MOV R0, UR4 ;  /* 0x0000000400007c02 */ /* 0x000fce0008000f00 */
.L_x_147:
[----:B-1----:R1:W4:Y:S02]  /*8b90*/  SYNCS.PHASECHK.TRANS64.TRYWAIT P0, [R0+URZ], R3 ;  /* 0x00000003000075a7 */ /* 0x00232400080011ff */
[----:B----4-:R-:W-:Y:S05]  /*8ba0*/  @!P0 NANOSLEEP.SYNCS 0x989680 ;  /* 0x009896800000895d */ /* 0x010fea0003900000 */
[----:B------:R-:W4:Y:S02]  /*8bb0*/  @!P0 SYNCS.PHASECHK.TRANS64 P0, [R0+URZ], R3 ;  /* 0x00000003000085a7 */ /* 0x000f2400080010ff */
[----:B----4-:R-:W-:Y:S05]  /*8bc0*/  @!P0 BRA `(.L_x_147) ;  /* 0xfffffffc00f08947 */ /* 0x010fea000383ffff */
[----:B------:R-:W-:Y:S05]  /*8bd0*/  BRA `(.L_x_148) ;  /* 0xffffff9c00a87947 */ /* 0x000fea000383ffff */
.L_x_38:
[----:B------:R-:W-:-:S07]  /*8be0*/  MOV R0, UR4 ;  /* 0x0000000400007c02 */ /* 0x000fce0008000f00 */
.L_x_149:
[----:B-1----:R1:W4:Y:S02]  /*8bf0*/  SYNCS.PHASECHK.TRANS64.TRYWAIT P0, [R0+URZ], R3 ;  /* 0x00000003000075a7 */ /* 0x00232400080011ff */
[----:B----4-:R-:W-:Y:S05]  /*8c00*/  @!P0 NANOSLEEP.SYNCS 0x989680 ;  /* 0x009896800000895d */ /* 0x010fea0003900000 */
[----:B------:R-:W4:Y:S02]  /*8c10*/  @!P0 SYNCS.PHASECHK.TRANS64 P0, [R0+URZ], R3 ;  /* 0x00000003000085a7 */ /* 0x000f2400080010ff */
[----:B----4-:R-:W-:Y:S05]  /*8c20*/  @!P0 BRA `(.L_x_149) ;  /* 0xfffffffc00f08947 */ /* 0x010fea000383ffff */
[----:B------:R-:W-:Y:S05]  /*8c30*/  BRA `(.L_x_150) ;  /* 0xffffff9c00b87947 */ /* 0x000fea000383ffff */
.L_x_39:
[----:B------:R-:W-:-:S07]  /*8c40*/  MOV R0, UR4 ;  /* 0x0000000400007c02 */ /* 0x000fce0008000f00 */
.L_x_151:
[----:B-1----:R1:W4:Y:S02]  /*8c50*/  SYNCS.PHASECHK.TRANS64.TRYWAIT P0, [R0+URZ], R3 ;  /* 0x00000003000075a7 */ /* 0x00232400080011ff */
[----:B----4-:R-:W-:Y:S05]  /*8c60*/  @!P0 NANOSLEEP.SYNCS 0x989680 ;  /* 0x009896800000895d */ /* 0x010fea0003900000 */
[----:B------:R-:W4:Y:S02]  /*8c70*/  @!P0 SYNCS.PHASECHK.TRANS64 P0, [R0+URZ], R3 ;  /* 0x00000003000085a7 */ /* 0x000f2400080010ff */
[----:B----4-:R-:W-:Y:S05]  /*8c80*/  @!P0 BRA `(.L_x_151) ;  /* 0xfffffffc00f08947 */ /* 0x010fea000383ffff */
[----:B------:R-:W-:Y:S05]  /*8c90*/  BRA `(.L_x_152) ;  /* 0xffffff9c00c87947 */ /* 0x000fea000383ffff */
.L_x_40:
[----:B------:R-:W-:-:S07]  /*8ca0*/  MOV R0, UR4 ;  /* 0x0000000400007c02 */ /* 0x000fce0008000f00 */
.L_x_153:
[----:B-1----:R1:W4:Y:S02]  /*8cb0*/  SYNCS.PHASECHK.TRANS64.TRYWAIT P0, [R0+URZ], R3 ;  /* 0x00000003000075a7 */ /* 0x00232400080011ff */
[----:B----4-:R-:W-:Y:S05]  /*8cc0*/  @!P0 NANOSLEEP.SYNCS 0x989680 ;  /* 0x009896800000895d */ /* 0x010fea0003900000 */
[----:B------:R-:W4:Y:S02]  /*8cd0*/  @!P0 SYNCS.PHASECHK.TRANS64 P0, [R0+URZ], R3 ;  /* 0x00000003000085a7 */ /* 0x000f2400080010ff */
[----:B----4-:R-:W-:Y:S05]  /*8ce0*/  @!P0 BRA `(.L_x_153) ;  /* 0xfffffffc00f08947 */ /* 0x010fea000383ffff */
[----:B------:R-:W-:Y:S05]  /*8cf0*/  BRA `(.L_x_154) ;  /* 0xffffff9c00d87947 */ /* 0x000fea000383ffff */
.L_x_41:
[----:B------:R-:W-:-:S07]  /*8d00*/  MOV R0, UR4 ;  /* 0x0000000400007c02 */ /* 0x000fce0008000f00 */
.L_x_155:
[----:B-1----:R1:W4:Y:S02]  /*8d10*/  SYNCS.PHASECHK.TRANS64.TRYWAIT P0, [R0+URZ], R3 ;  /* 0x00000003000075a7 */ /* 0x00232400080011ff */
[----:B----4-:R-:W-:Y:S05]  /*8d20*/  @!P0 NANOSLEEP.SYNCS 0x989680 ;  /* 0x009896800000895d */ /* 0x010fea0003900000 */
[----:B------:R-:W4:Y:S02]  /*8d30*/  @!P0 SYNCS.PHASECHK.TRANS64 P0, [R0+URZ], R3 ;  /* 0x00000003000085a7 */ /* 0x000f2400080010ff */
[----:B----4-:R-:W-:Y:S05]  /*8d40*/  @!P0 BRA `(.L_x_155) ;  /* 0xfffffffc00f08947 */ /* 0x010fea000383ffff */
[----:B------:R-:W-:Y:S05]  /*8d50*/  BRA `(.L_x_156) ;  /* 0xffffff9c00e87947 */ /* 0x000fea000383ffff */
.L_x_42:
[----:B------:R-:W-:-:S07]  /*8d60*/  MOV R0, UR4 ;  /* 0x0000000400007c02 */ /* 0x000fce0008000f00 */
.L_x_157:
[----:B-1----:R1:W4:Y:S02]  /*8d70*/  SYNCS.PHASECHK.TRANS64.TRYWAIT P0, [R0+URZ], R3 ;  /* 0x00000003000075a7 */ /* 0x00232400080011ff */
[----:B----4-:R-:W-:Y:S05]  /*8d80*/  @!P0 NANOSLEEP.SYNCS 0x989680 ;  /* 0x009896800000895d */ /* 0x010fea0003900000 */
[----:B------:R-:W4:Y:S02]  /*8d90*/  @!P0 SYNCS.PHASECHK.TRANS64 P0, [R0+URZ], R3 ;  /* 0x00000003000085a7 */ /* 0x000f2400080010ff */
[----:B----4-:R-:W-:Y:S05]  /*8da0*/  @!P0 BRA `(.L_x_157) ;  /* 0xfffffffc00f08947 */ /* 0x010fea000383ffff */
[----:B------:R-:W-:Y:S05]  /*8db0*/  BRA `(.L_x_158) ;  /* 0xffffff9c00f87947 */ /* 0x000fea000383ffff */
.L_x_43:
[----:B------:R-:W-:-:S07]  /*8dc0*/  MOV R0, UR4 ;  /* 0x0000000400007c02 */ /* 0x000fce0008000f00 */
.L_x_159:
[----:B-1----:R1:W4:Y:S02]  /*8dd0*/  SYNCS.PHASECHK.TRANS64.TRYWAIT P0, [R0+URZ], R3 ;  /* 0x00000003000075a7 */ /* 0x00232400080011ff */
[----:B----4-:R-:W-:Y:S05]  /*8de0*/  @!P0 NANOSLEEP.SYNCS 0x989680 ;  /* 0x009896800000895d */ /* 0x010fea0003900000 */
[----:B------:R-:W4:Y:S02]  /*8df0*/  @!P0 SYNCS.PHASECHK.TRANS64 P0, [R0+URZ], R3 ;  /* 0x00000003000085a7 */ /* 0x000f2400080010ff */
[----:B----4-:R-:W-:Y:S05]  /*8e00*/  @!P0 BRA `(.L_x_159) ;  /* 0xfffffffc00f08947 */ /* 0x010fea000383ffff */
[----:B------:R-:W-:Y:S05]  /*8e10*/  BRA `(.L_x_160) ;  /* 0xffffffa000087947 */ /* 0x000fea000383ffff */
.L_x_44:
[----:B------:R-:W-:-:S07]  /*8e20*/  MOV R0, UR4 ;  /* 0x0000000400007c02 */ /* 0x000fce0008000f00 */
.L_x_161:
[----:B-1----:R1:W4:Y:S02]  /*8e30*/  SYNCS.PHASECHK.TRANS64.TRYWAIT P0, [R0+URZ], R3 ;  /* 0x00000003000075a7 */ /* 0x00232400080011ff */
[----:B----4-:R-:W-:Y:S05]  /*8e40*/  @!P0 NANOSLEEP.SYNCS 0x989680 ;  /* 0x009896800000895d */ /* 0x010fea0003900000 */
[----:B------:R-:W4:Y:S02]  /*8e50*/  @!P0 SYNCS.PHASECHK.TRANS64 P0, [R0+URZ], R3 ;  /* 0x00000003000085a7 */ /* 0x000f2400080010ff */
[----:B----4-:R-:W-:Y:S05]  /*8e60*/  @!P0 BRA `(.L_x_161) ;  /* 0xfffffffc00f08947 */ /* 0x010fea000383ffff */
[----:B------:R-:W-:Y:S05]  /*8e70*/  BRA `(.L_x_162) ;  /* 0xffffffa000187947 */ /* 0x000fea000383ffff */
.L_x_45:
[----:B------:R-:W-:-:S07]  /*8e80*/  MOV R0, UR4 ;  /* 0x0000000400007c02 */ /* 0x000fce0008000f00 */
.L_x_163:
[----:B-1----:R1:W4:Y:S02]  /*8e90*/  SYNCS.PHASECHK.TRANS64.TRYWAIT P0, [R0+URZ], R3 ;  /* 0x00000003000075a7 */ /* 0x00232400080011ff */
[----:B----4-:R-:W-:Y:S05]  /*8ea0*/  @!P0 NANOSLEEP.SYNCS 0x989680 ;  /* 0x009896800000895d */ /* 0x010fea0003900000 */
[----:B------:R-:W4:Y:S02]  /*8eb0*/  @!P0 SYNCS.PHASECHK.TRANS64 P0, [R0+URZ], R3 ;  /* 0x00000003000085a7 */ /* 0x000f2400080010ff */
[----:B----4-:R-:W-:Y:S05]  /*8ec0*/  @!P0 BRA `(.L_x_163) ;  /* 0xfffffffc00f08947 */ /* 0x010fea000383ffff */
[----:B------:R-:W-:Y:S05]  /*8ed0*/  BRA `(.L_x_164) ;  /* 0xffffffa000287947 */ /* 0x000fea000383ffff */
.L_x_46:
[----:B------:R-:W-:-:S07]  /*8ee0*/  MOV R0, UR4 ;  /* 0x0000000400007c02 */ /* 0x000fce0008000f00 */
.L_x_165:
[----:B-1----:R1:W4:Y:S02]  /*8ef0*/  SYNCS.PHASECHK.TRANS64.TRYWAIT P0, [R0+URZ], R3 ;  /* 0x00000003000075a7 */ /* 0x00232400080011ff */
[----:B----4-:R-:W-:Y:S05]  /*8f00*/  @!P0 NANOSLEEP.SYNCS 0x989680 ;  /* 0x009896800000895d */ /* 0x010fea0003900000 */
[----:B------:R-:W4:Y:S02]  /*8f10*/  @!P0 SYNCS.PHASECHK.TRANS64 P0, [R0+URZ], R3 ;  /* 0x00000003000085a7 */ /* 0x000f2400080010ff */
[----:B----4-:R-:W-:Y:S05]  /*8f20*/  @!P0 BRA `(.L_x_165) ;  /* 0xfffffffc00f08947 */ /* 0x010fea000383ffff */
[----:B------:R-:W-:Y:S05]  /*8f30*/  BRA `(.L_x_166) ;  /* 0xffffffa000387947 */ /* 0x000fea000383ffff */
.L_x_47:
[----:B------:R-:W-:-:S07]  /*8f40*/  MOV R0, UR4 ;  /* 0x0000000400007c02 */ /* 0x000fce0008000f00 */
.L_x_167:
[----:B-1----:R1:W4:Y:S02]  /*8f50*/  SYNCS.PHASECHK.TRANS64.TRYWAIT P0, [R0+URZ], R3 ;  /* 0x00000003000075a7 */ /* 0x00232400080011ff */
[----:B----4-:R-:W-:Y:S05]  /*8f60*/  @!P0 NANOSLEEP.SYNCS 0x989680 ;  /* 0x009896800000895d */ /* 0x010fea0003900000 */
[----:B------:R-:W4:Y:S02]  /*8f70*/  @!P0 SYNCS.PHASECHK.TRANS64 P0, [R0+URZ], R3 ;  /* 0x00000003000085a7 */ /* 0x000f2400080010ff */
[----:B----4-:R-:W-:Y:S05]  /*8f80*/  @!P0 BRA `(.L_x_167) ;  /* 0xfffffffc00f08947 */ /* 0x010fea000383ffff */
[----:B------:R-:W-:Y:S05]  /*8f90*/  BRA `(.L_x_168) ;  /* 0xffffffa000487947 */ /* 0x000fea000383ffff */
.L_x_48:
[----:B------:R-:W-:-:S07]  /*8fa0*/  MOV R0, UR4 ;  /* 0x0000000400007c02 */ /* 0x000fce0008000f00 */
.L_x_169:
[----:B-1----:R1:W4:Y:S02]  /*8fb0*/  SYNCS.PHASECHK.TRANS64.TRYWAIT P0, [R0+URZ], R3 ;  /* 0x00000003000075a7 */ /* 0x00232400080011ff */
[----:B----4-:R-:W-:Y:S05]  /*8fc0*/  @!P0 NANOSLEEP.SYNCS 0x989680 ;  /* 0x009896800000895d */ /* 0x010fea0003900000 */
[----:B------:R-:W4:Y:S02]  /*8fd0*/  @!P0 SYNCS.PHASECHK.TRANS64 P0, [R0+URZ], R3 ;  /* 0x00000003000085a7 */ /* 0x000f2400080010ff */
[----:B----4-:R-:W-:Y:S05]  /*8fe0*/  @!P0 BRA `(.L_x_169) ;  /* 0xfffffffc00f08947 */ /* 0x010fea000383ffff */
[----:B------:R-:W-:Y:S05]  /*8ff0*/  BRA `(.L_x_170) ;  /* 0xffffffa000587947 */ /* 0x000fea000383ffff */
.L_x_49:
[----:B------:R-:W-:-:S07]  /*9000*/  MOV R0, UR4 ;  /* 0x0000000400007c02 */ /* 0x000fce0008000f00 */
.L_x_171:
[----:B-1----:R1:W4:Y:S02]  /*9010*/  SYNCS.PHASECHK.TRANS64.TRYWAIT P0, [R0+URZ], R3 ;  /* 0x00000003000075a7 */ /* 0x00232400080011ff */
[----:B----4-:R-:W-:Y:S05]  /*9020*/  @!P0 NANOSLEEP.SYNCS 0x989680 ;  /* 0x009896800000895d */ /* 0x010fea0003900000 */
[----:B------:R-:W4:Y:S02]  /*9030*/  @!P0 SYNCS.PHASECHK.TRANS64 P0, [R0+URZ], R3 ;  /* 0x00000003000085a7 */ /* 0x000f2400080010ff */
[----:B----4-:R-:W-:Y:S05]  /*9040*/  @!P0 BRA `(.L_x_171) ;  /* 0xfffffffc00f08947 */ /* 0x010fea000383ffff */
[----:B------:R-:W-:Y:S05]  /*9050*/  BRA `(.L_x_172) ;  /* 0xffffffa000687947 */ /* 0x000fea000383ffff */
.L_x_52:
[----:B------:R-:W-:-:S07]  /*9060*/  MOV R4, UR45 ;  /* 0x0000002d00047c02 */ /* 0x000fce0008000f00 */
.L_x_173:
[----:B-1----:R1:W2:Y:S02]  /*9070*/  SYNCS.PHASECHK.TRANS64.TRYWAIT P1, [R4+URZ+0x168], R7 ;  /* 0x00016807040075a7 */ /* 0x0022a400080211ff */
[----:B--2---:R-:W-:Y:S05]  /*9080*/  @!P1 NANOSLEEP.SYNCS 0x989680 ;  /* 0x009896800000995d */ /* 0x004fea0003900000 */
[----:B------:R-:W2:Y:S02]  /*9090*/  @!P1 SYNCS.PHASECHK.TRANS64 P1, [R4+URZ+0x168], R7 ;  /* 0x00016807040095a7 */ /* 0x000ea400080210ff */
[----:B--2---:R-:W-:Y:S05]  /*90a0*/  @!P1 BRA `(.L_x_173) ;  /* 0xfffffffc00f09947 */ /* 0x004fea000383ffff */
[----:B------:R-:W-:Y:S05]  /*90b0*/  BRA `(.L_x_174) ;  /* 0xffffffa000d07947 */ /* 0x000fea000383ffff */
.L_x_53:
[----:B-1----:R-:W-:-:S07]  /*90c0*/  MOV R4, UR45 ;  /* 0x0000002d00047c02 */ /* 0x002fce0008000f00 */
.L_x_175:
[----:B-1----:R1:W2:Y:S02]  /*90d0*/  SYNCS.PHASECHK.TRANS64.TRYWAIT P1, [R4+URZ+0x160], R5 ;  /* 0x00016005040075a7 */ /* 0x0022a400080211ff */
[----:B--2---:R-:W-:Y:S05]  /*90e0*/  @!P1 NANOSLEEP.SYNCS 0x989680 ;  /* 0x009896800000995d */ /* 0x004fea0003900000 */
[----:B------:R-:W2:Y:S02]  /*90f0*/  @!P1 SYNCS.PHASECHK.TRANS64 P1, [R4+URZ+0x160], R5 ;  /* 0x00016005040095a7 */ /* 0x000ea400080210ff */
[----:B--2---:R-:W-:Y:S05]  /*9100*/  @!P1 BRA `(.L_x_175) ;  /* 0xfffffffc00f09947 */ /* 0x004fea000383ffff */
[----:B------:R-:W-:Y:S05]  /*9110*/  BRA `(.L_x_176) ;  /* 0xffffffa000d87947 */ /* 0x000fea000383ffff */
.L_x_61:
[----:B------:R-:W-:-:S07]  /*9120*/  MOV R0, UR6 ;  /* 0x0000000600007c02 */ /* 0x000fce0008000f00 */
.L_x_177:
[----:B-1----:R1:W2:Y:S02]  /*9130*/  SYNCS.PHASECHK.TRANS64.TRYWAIT P0, [R0+URZ+0x160], R5 ;  /* 0x00016005000075a7 */ /* 0x0022a400080011ff */
[----:B--2---:R-:W-:Y:S05]  /*9140*/  @!P0 NANOSLEEP.SYNCS 0x989680 ;  /* 0x009896800000895d */ /* 0x004fea0003900000 */
[----:B------:R-:W2:Y:S02]  /*9150*/  @!P0 SYNCS.PHASECHK.TRANS64 P0, [R0+URZ+0x160], R5 ;  /* 0x00016005000085a7 */ /* 0x000ea400080010ff */
[----:B--2---:R-:W-:Y:S05]  /*9160*/  @!P0 BRA `(.L_x_177) ;  /* 0xfffffffc00f08947 */ /* 0x004fea000383ffff */
[----:B------:R-:W-:Y:S05]  /*9170*/  BRA `(.L_x_178) ;  /* 0xffffffa8004c7947 */ /* 0x000fea000383ffff */
.L_x_62:
[----:B------:R-:W-:-:S07]  /*9180*/  MOV R5, UR8 ;  /* 0x0000000800057c02 */ /* 0x000fce0008000f00 */
.L_x_179:
[----:B-1----:R1:W2:Y:S02]  /*9190*/  SYNCS.PHASECHK.TRANS64.TRYWAIT P0, [R5+URZ+0x180], R0 ;  /* 0x00018000050075a7 */ /* 0x0022a400080011ff */
[----:B--2---:R-:W-:Y:S05]  /*91a0*/  @!P0 NANOSLEEP.SYNCS 0x989680 ;  /* 0x009896800000895d */ /* 0x004fea0003900000 */
[----:B------:R-:W2:Y:S02]  /*91b0*/  @!P0 SYNCS.PHASECHK.TRANS64 P0, [R5+URZ+0x180], R0 ;  /* 0x00018000050085a7 */ /* 0x000ea400080010ff */
[----:B--2---:R-:W-:Y:S05]  /*91c0*/  @!P0 BRA `(.L_x_179) ;  /* 0xfffffffc00f08947 */ /* 0x004fea000383ffff */
[----:B------:R-:W-:Y:S05]  /*91d0*/  BRA `(.L_x_180) ;  /* 0xffffffa800687947 */ /* 0x000fea000383ffff */
.L_x_65:
[----:B-1----:R-:W-:Y:S07]  /*91e0*/  MOV R0, UR7 ;  /* 0x0000000700007c02 */ /* 0x002fee0008000f00 */
.L_x_181:
[----:B-1----:R1:W2:Y:S02]  /*91f0*/  SYNCS.PHASECHK.TRANS64.TRYWAIT P0, [R0+URZ], R5 ;  /* 0x00000005000075a7 */ /* 0x0022a400080011ff */
[----:B--2---:R-:W-:Y:S05]  /*9200*/  @!P0 NANOSLEEP.SYNCS 0x989680 ;  /* 0x009896800000895d */ /* 0x004fea0003900000 */
[----:B------:R-:W2:Y:S02]  /*9210*/  @!P0 SYNCS.PHASECHK.TRANS64 P0, [R0+URZ], R5 ;  /* 0x00000005000085a7 */ /* 0x000ea400080010ff */
[----:B--2---:R-:W-:Y:S05]  /*9220*/  @!P0 BRA `(.L_x_181) ;  /* 0xfffffffc00f08947 */ /* 0x004fea000383ffff */
[----:B------:R-:W-:Y:S05]  /*9230*/  BRA `(.L_x_64) ;  /* 0xffffffa8008c7947 */ /* 0x000fea000383ffff */
.L_x_68:
[----:B------:R-:W-:-:S07]  /*9240*/  MOV R0, UR5 ;  /* 0x0000000500007c02 */ /* 0x000fce0008000f00 */
.L_x_182:
[----:B-1----:R1:W4:Y:S02]  /*9250*/  SYNCS.PHASECHK.TRANS64.TRYWAIT P0, [R0+URZ], R3 ;  /* 0x00000003000075a7 */ /* 0x00232400080011ff */
[----:B----4-:R-:W-:Y:S05]  /*9260*/  @!P0 NANOSLEEP.SYNCS 0x989680 ;  /* 0x009896800000895d */ /* 0x010fea0003900000 */
[----:B------:R-:W4:Y:S02]  /*9270*/  @!P0 SYNCS.PHASECHK.TRANS64 P0, [R0+URZ], R3 ;  /* 0x00000003000085a7 */ /* 0x000f2400080010ff */
[----:B----4-:R-:W-:Y:S05]  /*9280*/  @!P0 BRA `(.L_x_182) ;  /* 0xfffffffc00f08947 */ /* 0x010fea000383ffff */
[----:B------:R-:W-:Y:S05]  /*9290*/  BRA `(.L_x_183) ;  /* 0xffffffac00547947 */ /* 0x000fea000383ffff */
.L_x_69:
[----:B------:R-:W-:-:S07]  /*92a0*/  MOV R0, UR7 ;  /* 0x0000000700007c02 */ /* 0x000fce0008000f00 */
.L_x_184:
[----:B-1----:R1:W4:Y:S02]  /*92b0*/  SYNCS.PHASECHK.TRANS64.TRYWAIT P0, [R0+URZ], R3 ;  /* 0x00000003000075a7 */ /* 0x00232400080011ff */
[----:B----4-:R-:W-:Y:S05]  /*92c0*/  @!P0 NANOSLEEP.SYNCS 0x989680 ;  /* 0x009896800000895d */ /* 0x010fea0003900000 */
[----:B------:R-:W4:Y:S02]  /*92d0*/  @!P0 SYNCS.PHASECHK.TRANS64 P0, [R0+URZ], R3 ;  /* 0x00000003000085a7 */ /* 0x000f2400080010ff */
[----:B----4-:R-:W-:Y:S05]  /*92e0*/  @!P0 BRA `(.L_x_184) ;  /* 0xfffffffc00f08947 */ /* 0x010fea000383ffff */
[----:B------:R-:W-:Y:S05]  /*92f0*/  BRA `(.L_x_185) ;  /* 0xffffffac00607947 */ /* 0x000fea000383ffff */
.L_x_74:
[----:B------:R-:W-:Y:S07]  /*9300*/  MOV R0, UR22 ;  /* 0x0000001600007c02 */ /* 0x000fee0008000f00 */
.L_x_186:
[----:B--2---:R2:W3:Y:S02]  /*9310*/  SYNCS.PHASECHK.TRANS64.TRYWAIT P0, [R0+URZ+0x160], R3 ;  /* 0x00016003000075a7 */ /* 0x0044e400080011ff */
[----:B---3--:R-:W-:Y:S05]  /*9320*/  @!P0 NANOSLEEP.SYNCS 0x989680 ;  /* 0x009896800000895d */ /* 0x008fea0003900000 */
[----:B------:R-:W3:Y:S02]  /*9330*/  @!P0 SYNCS.PHASECHK.TRANS64 P0, [R0+URZ+0x160], R3 ;  /* 0x00016003000085a7 */ /* 0x000ee400080010ff */
[----:B---3--:R-:W-:Y:S05]  /*9340*/  @!P0 BRA `(.L_x_186) ;  /* 0xfffffffc00f08947 */ /* 0x008fea000383ffff */
[----:B------:R-:W-:Y:S05]  /*9350*/  BRA `(.L_x_187) ;  /* 0xffffffb000907947 */ /* 0x000fea000383ffff */
.L_x_77:
[----:B------:R-:W-:Y:S07]  /*9360*/  MOV R0, UR22 ;  /* 0x0000001600007c02 */ /* 0x000fee0008000f00 */
.L_x_188:
[----:B--2---:R2:W3:Y:S02]  /*9370*/  SYNCS.PHASECHK.TRANS64.TRYWAIT P0, [R0+URZ+0x158], R3 ;  /* 0x00015803000075a7 */ /* 0x0044e400080011ff */
[----:B---3--:R-:W-:Y:S05]  /*9380*/  @!P0 NANOSLEEP.SYNCS 0x989680 ;  /* 0x009896800000895d */ /* 0x008fea0003900000 */
[----:B------:R-:W3:Y:S02]  /*9390*/  @!P0 SYNCS.PHASECHK.TRANS64 P0, [R0+URZ+0x158], R3 ;  /* 0x00015803000085a7 */ /* 0x000ee400080010ff */
[----:B---3--:R-:W-:Y:S05]  /*93a0*/  @!P0 BRA `(.L_x_188) ;  /* 0xfffffffc00f08947 */ /* 0x008fea000383ffff */
[----:B------:R-:W-:Y:S05]  /*93b0*/  BRA `(.L_x_76) ;  /* 0xffffffb400687947 */ /* 0x000fea000383ffff */
.L_x_80:
[----:B------:R-:W-:Y:S07]  /*93c0*/  MOV R3, UR22 ;  /* 0x0000001600037c02 */ /* 0x000fee0008000f00 */
.L_x_189:
[----:B-1----:R1:W2:Y:S02]  /*93d0*/  SYNCS.PHASECHK.TRANS64.TRYWAIT P0, [R3+URZ+0x130], R12 ;  /* 0x0001300c030075a7 */ /* 0x0022a400080011ff */
[----:B--2---:R-:W-:Y:S05]  /*93e0*/  @!P0 NANOSLEEP.SYNCS 0x989680 ;  /* 0x009896800000895d */ /* 0x004fea0003900000 */
[----:B------:R-:W2:Y:S02]  /*93f0*/  @!P0 SYNCS.PHASECHK.TRANS64 P0, [R3+URZ+0x130], R12 ;  /* 0x0001300c030085a7 */ /* 0x000ea400080010ff */
[----:B--2---:R-:W-:Y:S05]  /*9400*/  @!P0 BRA `(.L_x_189) ;  /* 0xfffffffc00f08947 */ /* 0x004fea000383ffff */
[----:B------:R-:W-:Y:S05]  /*9410*/  BRA `(.L_x_190) ;  /* 0xffffffb800207947 */ /* 0x000fea000383ffff */
.L_x_81:
[----:B-1----:R-:W-:Y:S07]  /*9420*/  MOV R3, UR22 ;  /* 0x0000001600037c02 */ /* 0x002fee0008000f00 */
.L_x_191:
[----:B-1----:R1:W2:Y:S02]  /*9430*/  SYNCS.PHASECHK.TRANS64.TRYWAIT P0, [R3+URZ+0x138], R12 ;  /* 0x0001380c030075a7 */ /* 0x0022a400080011ff */
[----:B--2---:R-:W-:Y:S05]  /*9440*/  @!P0 NANOSLEEP.SYNCS 0x989680 ;  /* 0x009896800000895d */ /* 0x004fea0003900000 */
[----:B------:R-:W2:Y:S02]  /*9450*/  @!P0 SYNCS.PHASECHK.TRANS64 P0, [R3+URZ+0x138], R12 ;  /* 0x0001380c030085a7 */ /* 0x000ea400080010ff */
[----:B--2---:R-:W-:Y:S05]  /*9460*/  @!P0 BRA `(.L_x_191) ;  /* 0xfffffffc00f08947 */ /* 0x004fea000383ffff */
[----:B------:R-:W-:Y:S05]  /*9470*/  BRA `(.L_x_192) ;  /* 0xffffffb800587947 */ /* 0x000fea000383ffff */
.L_x_82:
[----:B-1----:R-:W-:Y:S07]  /*9480*/  MOV R3, UR22 ;  /* 0x0000001600037c02 */ /* 0x002fee0008000f00 */
.L_x_193:
[----:B-1----:R1:W2:Y:S02]  /*9490*/  SYNCS.PHASECHK.TRANS64.TRYWAIT P0, [R3+URZ+0x140], R12 ;  /* 0x0001400c030075a7 */ /* 0x0022a400080011ff */
[----:B--2---:R-:W-:Y:S05]  /*94a0*/  @!P0 NANOSLEEP.SYNCS 0x989680 ;  /* 0x009896800000895d */ /* 0x004fea0003900000 */
[----:B------:R-:W2:Y:S02]  /*94b0*/  @!P0 SYNCS.PHASECHK.TRANS64 P0, [R3+URZ+0x140], R12 ;  /* 0x0001400c030085a7 */ /* 0x000ea400080010ff */
[----:B--2---:R-:W-:Y:S05]  /*94c0*/  @!P0 BRA `(.L_x_193) ;  /* 0xfffffffc00f08947 */ /* 0x004fea000383ffff */
[----:B------:R-:W-:Y:S05]  /*94d0*/  BRA `(.L_x_194) ;  /* 0xffffffb800a07947 */ /* 0x000fea000383ffff */
.L_x_83:
[----:B------:R-:W-:Y:S07]  /*94e0*/  MOV R3, UR22 ;  /* 0x0000001600037c02 */ /* 0x000fee0008000f00 */
.L_x_195:
[----:B-1----:R1:W2:Y:S02]  /*94f0*/  SYNCS.PHASECHK.TRANS64.TRYWAIT P0, [R3+URZ+0x148], R12 ;  /* 0x0001480c030075a7 */ /* 0x0022a400080011ff */
[----:B--2---:R-:W-:Y:S05]  /*9500*/  @!P0 NANOSLEEP.SYNCS 0x989680 ;  /* 0x009896800000895d */ /* 0x004fea0003900000 */
[----:B------:R-:W2:Y:S02]  /*9510*/  @!P0 SYNCS.PHASECHK.TRANS64 P0, [R3+URZ+0x148], R12 ;  /* 0x0001480c030085a7 */ /* 0x000ea400080010ff */
[----:B--2---:R-:W-:Y:S05]  /*9520*/  @!P0 BRA `(.L_x_195) ;  /* 0xfffffffc00f08947 */ /* 0x004fea000383ffff */
[----:B------:R-:W-:Y:S05]  /*9530*/  BRA `(.L_x_196) ;  /* 0xffffffbc00287947 */ /* 0x000fea000383ffff */
.L_x_85:
[----:B------:R-:W-:-:S07]  /*9540*/  MOV R0, UR22 ;  /* 0x0000001600007c02 */ /* 0x000fce0008000f00 */
.L_x_197:
[----:B-1----:R1:W3:Y:S02]  /*9550*/  SYNCS.PHASECHK.TRANS64.TRYWAIT P0, [R0+URZ+0x130], R3 ;  /* 0x00013003000075a7 */ /* 0x0022e400080011ff */
[----:B---3--:R-:W-:Y:S05]  /*9560*/  @!P0 NANOSLEEP.SYNCS 0x989680 ;  /* 0x009896800000895d */ /* 0x008fea0003900000 */
[----:B------:R-:W3:Y:S02]  /*9570*/  @!P0 SYNCS.PHASECHK.TRANS64 P0, [R0+URZ+0x130], R3 ;  /* 0x00013003000085a7 */ /* 0x000ee400080010ff */
[----:B---3--:R-:W-:Y:S05]  /*9580*/  @!P0 BRA `(.L_x_197) ;  /* 0xfffffffc00f08947 */ /* 0x008fea000383ffff */
[----:B------:R-:W-:Y:S05]  /*9590*/  BRA `(.L_x_198) ;  /* 0xffffffbc008c7947 */ /* 0x000fea000383ffff */
.L_x_86:
[----:B-1----:R-:W-:-:S07]  /*95a0*/  MOV R0, UR22 ;  /* 0x0000001600007c02 */ /* 0x002fce0008000f00 */
.L_x_199:
[----:B-1----:R1:W3:Y:S02]  /*95b0*/  SYNCS.PHASECHK.TRANS64.TRYWAIT P0, [R0+URZ+0x138], R3 ;  /* 0x00013803000075a7 */ /* 0x0022e400080011ff */
[----:B---3--:R-:W-:Y:S05]  /*95c0*/  @!P0 NANOSLEEP.SYNCS 0x989680 ;  /* 0x009896800000895d */ /* 0x008fea0003900000 */
[----:B------:R-:W3:Y:S02]  /*95d0*/  @!P0 SYNCS.PHASECHK.TRANS64 P0, [R0+URZ+0x138], R3 ;  /* 0x00013803000085a7 */ /* 0x000ee400080010ff */
[----:B---3--:R-:W-:Y:S05]  /*95e0*/  @!P0 BRA `(.L_x_199) ;  /* 0xfffffffc00f08947 */ /* 0x008fea000383ffff */
[----:B------:R-:W-:Y:S05]  /*95f0*/  BRA `(.L_x_200) ;  /* 0xffffffbc007c7947 */ /* 0x000fea000383ffff */
.L_x_87:
[----:B-1----:R-:W-:-:S07]  /*9600*/  MOV R0, UR22 ;  /* 0x0000001600007c02 */ /* 0x002fce0008000f00 */
.L_x_201:
[----:B-1----:R1:W3:Y:S02]  /*9610*/  SYNCS.PHASECHK.TRANS64.TRYWAIT P0, [R0+URZ+0x140], R3 ;  /* 0x00014003000075a7 */ /* 0x0022e400080011ff */
[----:B---3--:R-:W-:Y:S05]  /*9620*/  @!P0 NANOSLEEP.SYNCS 0x989680 ;  /* 0x009896800000895d */ /* 0x008fea0003900000 */
[----:B------:R-:W3:Y:S02]  /*9630*/  @!P0 SYNCS.PHASECHK.TRANS64 P0, [R0+URZ+0x140], R3 ;  /* 0x00014003000085a7 */ /* 0x000ee400080010ff */
[----:B---3--:R-:W-:Y:S05]  /*9640*/  @!P0 BRA `(.L_x_201) ;  /* 0xfffffffc00f08947 */ /* 0x008fea000383ffff */
[----:B------:R-:W-:Y:S05]  /*9650*/  BRA `(.L_x_202) ;  /* 0xffffffbc006c7947 */ /* 0x000fea000383ffff */
.L_x_89:
[----:B------:R-:W-:Y:S07]  /*9660*/  MOV R0, UR50 ;  /* 0x0000003200007c02 */ /* 0x000fee0008000f00 */
.L_x_203:
[----:B-1----:R1:W2:Y:S02]  /*9670*/  SYNCS.PHASECHK.TRANS64.TRYWAIT P0, [R0+URZ+0x160], R3 ;  /* 0x00016003000075a7 */ /* 0x0022a400080011ff */
[----:B--2---:R-:W-:Y:S05]  /*9680*/  @!P0 NANOSLEEP.SYNCS 0x989680 ;  /* 0x009896800000895d */ /* 0x004fea0003900000 */
[----:B------:R-:W2:Y:S02]  /*9690*/  @!P0 SYNCS.PHASECHK.TRANS64 P0, [R0+URZ+0x160], R3 ;  /* 0x00016003000085a7 */ /* 0x000ea400080010ff */
[----:B--2---:R-:W-:Y:S05]  /*96a0*/  @!P0 BRA `(.L_x_203) ;  /* 0xfffffffc00f08947 */ /* 0x004fea000383ffff */
[----:B------:R-:W-:Y:S05]  /*96b0*/  BRA `(.L_x_204) ;  /* 0xffffffc000487947 */ /* 0x000fea000383ffff */
.L_x_100:
[----:B-1----:R-:W-:Y:S04]  /*96c0*/  MOV R2, UR50 ;  /* 0x0000003200027c02 */ /* 0x002fe80008000f00 */
[----:B------:R1:W3:Y:S03]  /*96d0*/  SYNCS.PHASECHK.TRANS64.TRYWAIT P1, [R2+URZ+0x110], R3 ;  /* 0x00011003020075a7 */ /* 0x0002e600080211ff */
[----:B---3--:R-:W-:Y:S05]  /*96e0*/  @!P1 NANOSLEEP.SYNCS 0x989680 ;  /* 0x009896800000995d */ /* 0x008fea0003900000 */
[----:B------:R-:W3:Y:S02]  /*96f0*/  @!P1 SYNCS.PHASECHK.TRANS64 P1, [R2+URZ+0x110], R3 ;  /* 0x00011003020095a7 */ /* 0x000ee400080210ff */
[----:B---3--:R-:W-:Y:S05]  /*9700*/  @!P1 BRA `(.L_x_100) ;  /* 0xfffffffc00ec9947 */ /* 0x008fea000383ffff */
[----:B------:R-:W-:Y:S05]  /*9710*/  BRA `(.L_x_99) ;  /* 0xffffffcc00707947 */ /* 0x000fea000383ffff */
.L_x_102:
[----:B-1----:R1:W4:Y:S02]  /*9720*/  SYNCS.PHASECHK.TRANS64.TRYWAIT P0, [R83+URZ+0x170], R0 ;  /* 0x00017000530075a7 */ /* 0x00232400080011ff */
[----:B----4-:R-:W-:Y:S05]  /*9730*/  @!P0 NANOSLEEP.SYNCS 0x989680 ;  /* 0x009896800000895d */ /* 0x010fea0003900000 */
[----:B------:R-:W4:Y:S02]  /*9740*/  @!P0 SYNCS.PHASECHK.TRANS64 P0, [R83+URZ+0x170], R0 ;  /* 0x00017000530085a7 */ /* 0x000f2400080010ff */
[----:B----4-:R-:W-:Y:S05]  /*9750*/  @!P0 BRA `(.L_x_102) ;  /* 0xfffffffc00f08947 */ /* 0x010fea000383ffff */
[----:B------:R-:W-:Y:S05]  /*9760*/  BRA `(.L_x_101) ;  /* 0xffffffcc00947947 */ /* 0x000fea000383ffff */
.L_x_111:
[----:B--2---:R2:W4:Y:S02]  /*9770*/  SYNCS.PHASECHK.TRANS64.TRYWAIT P0, [R4+URZ+0x110], R3 ;  /* 0x00011003040075a7 */ /* 0x00452400080011ff */
[----:B----4-:R-:W-:Y:S05]  /*9780*/  @!P0 NANOSLEEP.SYNCS 0x989680 ;  /* 0x009896800000895d */ /* 0x010fea0003900000 */
[----:B------:R-:W4:Y:S02]  /*9790*/  @!P0 SYNCS.PHASECHK.TRANS64 P0, [R4+URZ+0x110], R3 ;  /* 0x00011003040085a7 */ /* 0x000f2400080010ff */
[----:B----4-:R-:W-:Y:S05]  /*97a0*/  @!P0 BRA `(.L_x_111) ;  /* 0xfffffffc00f08947 */ /* 0x010fea000383ffff */
[----:B------:R-:W-:Y:S05]  /*97b0*/  BRA `(.L_x_110) ;  /* 0xffffffd400887947 */ /* 0x000fea000383ffff */
.L_x_119:
[----:B--2---:R2:W4:Y:S02]  /*97c0*/  SYNCS.PHASECHK.TRANS64.TRYWAIT P0, [R16+URZ+0x110], R3 ;  /* 0x00011003100075a7 */ /* 0x00452400080011ff */
[----:B----4-:R-:W-:Y:S05]  /*97d0*/  @!P0 NANOSLEEP.SYNCS 0x989680 ;  /* 0x009896800000895d */ /* 0x010fea0003900000 */
[----:B------:R-:W4:Y:S02]  /*97e0*/  @!P0 SYNCS.PHASECHK.TRANS64 P0, [R16+URZ+0x110], R3 ;  /* 0x00011003100085a7 */ /* 0x000f2400080010ff */
[----:B----4-:R-:W-:Y:S05]  /*97f0*/  @!P0 BRA `(.L_x_119) ;  /* 0xfffffffc00f08947 */ /* 0x010fea000383ffff */
[----:B------:R-:W-:Y:S05]  /*9800*/  BRA `(.L_x_118) ;  /* 0xffffffdc00987947 */ /* 0x000fea000383ffff */
.L_x_127:
[----:B--2---:R2:W4:Y:S02]  /*9810*/  SYNCS.PHASECHK.TRANS64.TRYWAIT P0, [R17+URZ+0x110], R0 ;  /* 0x00011000110075a7 */ /* 0x00452400080011ff */
[----:B----4-:R-:W-:Y:S05]  /*9820*/  @!P0 NANOSLEEP.SYNCS 0x989680 ;  /* 0x009896800000895d */ /* 0x010fea0003900000 */
[----:B------:R-:W4:Y:S02]  /*9830*/  @!P0 SYNCS.PHASECHK.TRANS64 P0, [R17+URZ+0x110], R0 ;  /* 0x00011000110085a7 */ /* 0x000f2400080010ff */
[----:B----4-:R-:W-:Y:S05]  /*9840*/  @!P0 BRA `(.L_x_127) ;  /* 0xfffffffc00f08947 */ /* 0x010fea000383ffff */
[----:B------:R-:W-:Y:S05]  /*9850*/  BRA `(.L_x_126) ;  /* 0xffffffe400a47947 */ /* 0x000fea000383ffff */
        .weak           $__internal_0_$__cuda_sm10x_tcgen05_guardrail_trap_col_being_dealloced_not_returned_by_alloc
        .type           $__internal_0_$__cuda_sm10x_tcgen05_guardrail_trap_col_being_dealloced_not_returned_by_alloc,@function
        .size           $__internal_0_$__cuda_sm10x_tcgen05_guardrail_trap_col_being_dealloced_not_returned_by_alloc,($__internal_1_$__cuda_sm10x_tcgen05_guardrail_trap_phase_invalid_during_alloc - $__internal_0_$__cuda_sm10x_tcgen05_guardrail_trap_col_being_dealloced_not_returned_by_alloc)
$__internal_0_$__cuda_sm10x_tcgen05_guardrail_trap_col_being_dealloced_not_returned_by_alloc:
[----:B------:R-:W-:Y:S05]  /*9860*/  BPT.TRAP 0x1 ;  /* 0x000000040000795c */ /* 0x000fea0000300000 */
[----:B------:R-:W-:-:S04]  /*9870*/  HFMA2 R3, -RZ, RZ, 0, 0 ;  /* 0x00000000ff037431 */ /* 0x000fc800000001ff */
[----:B------:R-:W-:Y:S05]  /*9880*/  RET.REL.NODEC R2 `(_ZN7cutlass13device_kernelINS_4conv6kernel13ConvUniversalINS1_16ConvProblemShapeILNS1_8OperatorE0ELi2EEENS1_10collective14CollectiveConvINS1_47MainloopSm100TmaUmmaWarpSpecializedImplicitGemmILS5_0ELi17ELi2ELi1ELi2EN4cute5tupleIJNSA_1CILi1EEESD_SD_EEEEENSB_IJNSC_ILi64EEENSC_ILi128EEENSB_IJNSC_ILi32EEEEEEEEENS_10bfloat16_tESL_NSA_8TiledMMAINSA_8MMA_AtomIJNSA_20SM100_MMA_F16BF16_SSISL_SL_fLi64ELi128ELNSA_4UMMA5MajorE0ELSQ_0ELNSP_7ScaleInE0ELSR_0EEEEEENSA_6LayoutISE_NSB_IJNSC_ILi0EEESV_SV_EEEEENSB_IJNSA_10UnderscoreESY_SY_EEEEENS7_6detail27Sm100ImplicitGemmTileTraitsINSA_20SM90_TMA_LOAD_IM2COLENSA_14ComposedLayoutINSA_7SwizzleILi2ELi4ELi3EEENSA_18smem_ptr_flag_bitsILi16EEENSU_INSB_IJNSC_ILi8EEESI_EEENSB_IJSI_SD_EEEEEEEvEENS12_INSA_13SM90_TMA_LOADES1D_vEEEENS_8epilogue10collective18CollectiveEpilogueINS1I_23Sm100TmaWarpSpecializedILi4ELi2ELi16ELb1ELb0EEEJSK_NSB_IJNSU_ISG_SD_EENSU_ISI_SD_EEEEESL_NSB_IJNSB_IJlllEEESD_SV_EEESL_S1R_NS1I_6fusion15FusionCallbacksIS1M_NS1S_17LinearCombinationISL_fSL_fLNS_15FloatRoundStyleE2EEESK_S1P_JEEENSA_5SM1004TMEM4LOAD26SM100_TMEM_LOAD_16dp256b4xES13_S1D_NSA_17SM75_U32x4_LDSM_NENSA_21SM90_TMA_STORE_IM2COLES1D_NSA_17SM90_U32x4_STSM_NENSA_39AutoVectorizingCopyWithAssumedAlignmentILi128EEEEEEvvEEEEvNT_6ParamsE) ;  /* 0xffffff6402dc7950 */ /* 0x000fea0003c3ffff */
        .weak           $__internal_1_$__cuda_sm10x_tcgen05_guardrail_trap_phase_invalid_during_alloc
        .type           $__internal_1_$__cuda_sm10x_tcgen05_guardrail_trap_phase_invalid_during_alloc,@function
        .size           $__internal_1_$__cuda_sm10x_tcgen05_guardrail_trap_phase_invalid_during_alloc,($__internal_2_$__cuda_sm10x_tcgen05_guardrail_trap_unallocated_columns_being_dealloced - $__internal_1_$__cuda_sm10x_tcgen05_guardrail_trap_phase_invalid_during_alloc)
$__internal_1_$__cuda_sm10x_tcgen05_guardrail_trap_phase_invalid_during_alloc:
[----:B------:R-:W-:Y:S05]  /*9890*/  BPT.TRAP 0x1 ;  /* 0x000000040000795c */ /* 0x000fea0000300000 */
[----:B------:R-:W-:-:S04]  /*98a0*/  MOV R3, 0x0 ;  /* 0x0000000000037802 */ /* 0x000fc80000000f00 */
[----:B------:R-:W-:Y:S05]  /*98b0*/  RET.REL.NODEC R2 `(_ZN7cutlass13device_kernelINS_4conv6kernel13ConvUniversalINS1_16ConvProblemShapeILNS1_8OperatorE0ELi2EEENS1_10collective14CollectiveConvINS1_47MainloopSm100TmaUmmaWarpSpecializedImplicitGemmILS5_0ELi17ELi2ELi1ELi2EN4cute5tupleIJNSA_1CILi1EEESD_SD_EEEEENSB_IJNSC_ILi64EEENSC_ILi128EEENSB_IJNSC_ILi32EEEEEEEEENS_10bfloat16_tESL_NSA_8TiledMMAINSA_8MMA_AtomIJNSA_20SM100_MMA_F16BF16_SSISL_SL_fLi64ELi128ELNSA_4UMMA5MajorE0ELSQ_0ELNSP_7ScaleInE0ELSR_0EEEEEENSA_6LayoutISE_NSB_IJNSC_ILi0EEESV_SV_EEEEENSB_IJNSA_10UnderscoreESY_SY_EEEEENS7_6detail27Sm100ImplicitGemmTileTraitsINSA_20SM90_TMA_LOAD_IM2COLENSA_14ComposedLayoutINSA_7SwizzleILi2ELi4ELi3EEENSA_18smem_ptr_flag_bitsILi16EEENSU_INSB_IJNSC_ILi8EEESI_EEENSB_IJSI_SD_EEEEEEEvEENS12_INSA_13SM90_TMA_LOADES1D_vEEEENS_8epilogue10collective18CollectiveEpilogueINS1I_23Sm100TmaWarpSpecializedILi4ELi2ELi16ELb1ELb0EEEJSK_NSB_IJNSU_ISG_SD_EENSU_ISI_SD_EEEEESL_NSB_IJNSB_IJlllEEESD_SV_EEESL_S1R_NS1I_6fusion15FusionCallbacksIS1M_NS1S_17LinearCombinationISL_fSL_fLNS_15FloatRoundStyleE2EEESK_S1P_JEEENSA_5SM1004TMEM4LOAD26SM100_TMEM_LOAD_16dp256b4xES13_S1D_NSA_17SM75_U32x4_LDSM_NENSA_21SM90_TMA_STORE_IM2COLES1D_NSA_17SM90_U32x4_STSM_NENSA_39AutoVectorizingCopyWithAssumedAlignmentILi128EEEEEEvvEEEEvNT_6ParamsE) ;  /* 0xffffff6402d07950 */ /* 0x000fea0003c3ffff */
        .weak           $__internal_2_$__cuda_sm10x_tcgen05_guardrail_trap_unallocated_columns_being_dealloced
        .type           $__internal_2_$__cuda_sm10x_tcgen05_guardrail_trap_unallocated_columns_being_dealloced,@function
        .size           $__internal_2_$__cuda_sm10x_tcgen05_guardrail_trap_unallocated_columns_being_dealloced,(.L_x_206 - $__internal_2_$__cuda_sm10x_tcgen05_guardrail_trap_unallocated_columns_being_dealloced)
$__internal_2_$__cuda_sm10x_tcgen05_guardrail_trap_unallocated_columns_being_dealloced:
[----:B------:R-:W-:Y:S05]  /*98c0*/  BPT.TRAP 0x1 ;  /* 0x000000040000795c */ /* 0x000fea0000300000 */
[----:B------:R-:W-:-:S04]  /*98d0*/  HFMA2 R3, -RZ, RZ, 0, 0 ;  /* 0x00000000ff037431 */ /* 0x000fc800000001ff */
[----:B------:R-:W-:Y:S05]  /*98e0*/  RET.REL.NODEC R2 `(_ZN7cutlass13device_kernelINS_4conv6kernel13ConvUniversalINS1_16ConvProblemShapeILNS1_8OperatorE0ELi2EEENS1_10collective14CollectiveConvINS1_47MainloopSm100TmaUmmaWarpSpecializedImplicitGemmILS5_0ELi17ELi2ELi1ELi2EN4cute5tupleIJNSA_1CILi1EEESD_SD_EEEEENSB_IJNSC_ILi64EEENSC_ILi128EEENSB_IJNSC_ILi32EEEEEEEEENS_10bfloat16_tESL_NSA_8TiledMMAINSA_8MMA_AtomIJNSA_20SM100_MMA_F16BF16_SSISL_SL_fLi64ELi128ELNSA_4UMMA5MajorE0ELSQ_0ELNSP_7ScaleInE0ELSR_0EEEEEENSA_6LayoutISE_NSB_IJNSC_ILi0EEESV_SV_EEEEENSB_IJNSA_10UnderscoreESY_SY_EEEEENS7_6detail27Sm100ImplicitGemmTileTraitsINSA_20SM90_TMA_LOAD_IM2COLENSA_14ComposedLayoutINSA_7SwizzleILi2ELi4ELi3EEENSA_18smem_ptr_flag_bitsILi16EEENSU_INSB_IJNSC_ILi8EEESI_EEENSB_IJSI_SD_EEEEEEEvEENS12_INSA_13SM90_TMA_LOADES1D_vEEEENS_8epilogue10collective18CollectiveEpilogueINS1I_23Sm100TmaWarpSpecializedILi4ELi2ELi16ELb1ELb0EEEJSK_NSB_IJNSU_ISG_SD_EENSU_ISI_SD_EEEEESL_NSB_IJNSB_IJlllEEESD_SV_EEESL_S1R_NS1I_6fusion15FusionCallbacksIS1M_NS1S_17LinearCombinationISL_fSL_fLNS_15FloatRoundStyleE2EEESK_S1P_JEEENSA_5SM1004TMEM4LOAD26SM100_TMEM_LOAD_16dp256b4xES13_S1D_NSA_17SM75_U32x4_LDSM_NENSA_21SM90_TMA_STORE_IM2COLES1D_NSA_17SM90_U32x4_STSM_NENSA_39AutoVectorizingCopyWithAssumedAlignmentILi128EEEEEEvvEEEEvNT_6ParamsE) ;  /* 0xffffff6402c47950 */ /* 0x000fea0003c3ffff */
.L_x_205:
[----:B------:R-:W-:-:S00]  /*98f0*/  BRA `(.L_x_205) ;  /* 0xfffffffc00fc7947 */ /* 0x000fc0000383ffff */
[----:B------:R-:W-:-:S00]  /*9900*/  NOP ;  /* 0x0000000000007918 */ /* 0x000fc00000000000 */
[----:B------:R-:W-:-:S00]  /*9910*/  NOP ;  /* 0x0000000000007918 */ /* 0x000fc00000000000 */
[----:B------:R-:W-:-:S00]  /*9920*/  NOP ;  /* 0x0000000000007918 */ /* 0x000fc00000000000 */
[----:B------:R-:W-:-:S00]  /*9930*/  NOP ;  /* 0x0000000000007918 */ /* 0x000fc00000000000 */
[----:B------:R-:W-:-:S00]  /*9940*/  NOP ;  /* 0x0000000000007918 */ /* 0x000fc00000000000 */
[----:B------:R-:W-:-:S00]  /*9950*/  NOP ;  /* 0x0000000000007918 */ /* 0x000fc00000000000 */
[----:B------:R-:W-:-:S00]  /*9960*/  NOP ;  /* 0x0000000000007918 */ /* 0x000fc00000000000 */
[----:B------:R-:W-:-:S00]  /*9970*/  NOP ;  /* 0x0000000000007918 */ /* 0x000fc00000000000 */
.L_x_206:


//--------------------- .nv.global.init           --------------------------
	.section	.nv.global.init,"aw",@progbits
.nv.global.init:
	.type		$str$29,@object
	.size		$str$29,($str$30 - $str$29)
$str$29:
        /*0000*/ 	.byte	0x28, 0x61, 0x64, 0x64, 0x72, 0x65, 0x73, 0x73, 0x20, 0x26, 0x20, 0x6d, 0x61, 0x73, 0x6b, 0x29
        /*0010*/ 	.byte	0x20, 0x3d, 0x3d, 0x20, 0x30, 0x00
	.type		$str$30,@object
	.size		$str$30,($str$28 - $str$30)
$str$30:
        /*0016*/ 	.byte	0x2f, 0x74, 0x6d, 0x70, 0x2f, 0x63, 0x75, 0x74, 0x6c, 0x61, 0x73, 0x73, 0x5f, 0x73, 0x77, 0x65
        /*0026*/ 	.byte	0x65, 0x70, 0x5f, 0x73, 0x72, 0x63, 0x2f, 0x69, 0x6e, 0x63, 0x6c, 0x75, 0x64, 0x65, 0x2f, 0x63
        /*0036*/ 	.byte	0x75, 0x74, 0x65, 0x2f, 0x70, 0x6f, 0x69, 0x6e, 0x74, 0x65, 0x72, 0x5f, 0x66, 0x6c, 0x61, 0x67
        /*0046*/ 	.byte	0x67, 0x65, 0x64, 0x2e, 0x68, 0x70, 0x70, 0x00
	.type		$str$28,@object
	.size		$str$28,($str$27 - $str$28)
$str$28:
        /*004e*/ 	.byte	0x2f, 0x74, 0x6d, 0x70, 0x2f, 0x63, 0x75, 0x74, 0x6c, 0x61, 0x73, 0x73, 0x5f, 0x73, 0x77, 0x65
        /*005e*/ 	.byte	0x65, 0x70, 0x5f, 0x73, 0x72, 0x63, 0x2f, 0x69, 0x6e, 0x63, 0x6c, 0x75, 0x64, 0x65, 0x2f, 0x63
        /*006e*/ 	.byte	0x75, 0x74, 0x65, 0x2f, 0x61, 0x74, 0x6f, 0x6d, 0x2f, 0x63, 0x6f, 0x70, 0x79, 0x5f, 0x74, 0x72
        /*007e*/ 	.byte	0x61, 0x69, 0x74, 0x73, 0x5f, 0x73, 0x6d, 0x31, 0x30, 0x30, 0x2e, 0x68, 0x70, 0x70, 0x00
	.type		$str$27,@object
	.size		$str$27,(__unnamed_1 - $str$27)
$str$27:
        /*008d*/ 	.byte	0x28, 0x28, 0x75, 0x69, 0x6e, 0x74, 0x33, 0x32, 0x5f, 0x74, 0x28, 0x74, 0x68, 0x72, 0x65, 0x61
        /*009d*/ 	.byte	0x64, 0x49, 0x64, 0x78, 0x2e, 0x78, 0x29, 0x20, 0x2f, 0x20, 0x33, 0x32, 0x29, 0x20, 0x25, 0x20
        /*00ad*/ 	.byte	0x34, 0x29, 0x20, 0x3d, 0x3d, 0x20, 0x28, 0x28, 0x28, 0x74, 0x6d, 0x65, 0x6d, 0x5f, 0x61, 0x64
        /*00bd*/ 	.byte	0x64, 0x72, 0x20, 0x3e, 0x3e, 0x20, 0x31, 0x36, 0x29, 0x20, 0x2f, 0x20, 0x33, 0x32, 0x29, 0x20
        /*00cd*/ 	.byte	0x25, 0x20, 0x34, 0x29, 0x00
	.type		__unnamed_1,@object
	.size		__unnamed_1,(__unnamed_2 - __unnamed_1)
__unnamed_1:
        /*00d2*/ 	.byte	0x61, 0x75, 0x74, 0x6f, 0x20, 0x63, 0x75, 0x74, 0x65, 0x3a, 0x3a, 0x61, 0x73, 0x5f, 0x70, 0x6f
        /* <DEDUP_REMOVED lines=24> */
        /*0262*/ 	.byte	0x30, 0x34, 0x38, 0x3e, 0x3e, 0x3e, 0x3e, 0x5d, 0x00
	.type		__unnamed_2,@object
	.size		__unnamed_2,(.L_2 - __unnamed_2)
__unnamed_2:
        /* <DEDUP_REMOVED lines=45> */
        /*053b*/ 	.byte	0x3e, 0x3e, 0x3e, 0x5d, 0x00
.L_2:


//--------------------- .nv.shared._ZN7cutlass13device_kernelINS_4conv6kernel13ConvUniversalINS1_16ConvProblemShapeILNS1_8OperatorE0ELi2EEENS1_10collective14CollectiveConvINS1_47MainloopSm100TmaUmmaWarpSpecializedImplicitGemmILS5_0ELi17ELi2ELi1ELi2EN4cute5tupleIJNSA_1CILi1EEESD_SD_EEEEENSB_IJNSC_ILi64EEENSC_ILi128EEENSB_IJNSC_ILi32EEEEEEEEENS_10bfloat16_tESL_NSA_8TiledMMAINSA_8MMA_AtomIJNSA_20SM100_MMA_F16BF16_SSISL_SL_fLi64ELi128ELNSA_4UMMA5MajorE0ELSQ_0ELNSP_7ScaleInE0ELSR_0EEEEEENSA_6LayoutISE_NSB_IJNSC_ILi0EEESV_SV_EEEEENSB_IJNSA_10UnderscoreESY_SY_EEEEENS7_6detail27Sm100ImplicitGemmTileTraitsINSA_20SM90_TMA_LOAD_IM2COLENSA_14ComposedLayoutINSA_7SwizzleILi2ELi4ELi3EEENSA_18smem_ptr_flag_bitsILi16EEENSU_INSB_IJNSC_ILi8EEESI_EEENSB_IJSI_SD_EEEEEEEvEENS12_INSA_13SM90_TMA_LOADES1D_vEEEENS_8epilogue10collective18CollectiveEpilogueINS1I_23Sm100TmaWarpSpecializedILi4ELi2ELi16ELb1ELb0EEEJSK_NSB_IJNSU_ISG_SD_EENSU_ISI_SD_EEEEESL_NSB_IJNSB_IJlllEEESD_SV_EEESL_S1R_NS1I_6fusion15FusionCallbacksIS1M_NS1S_17LinearCombinationISL_fSL_fLNS_15FloatRoundStyleE2EEESK_S1P_JEEENSA_5SM1004TMEM4LOAD26SM100_TMEM_LOAD_16dp256b4xES13_S1D_NSA_17SM75_U32x4_LDSM_NENSA_21SM90_TMA_STORE_IM2COLES1D_NSA_17SM90_U32x4_STSM_NENSA_39AutoVectorizingCopyWithAssumedAlignmentILi128EEEEEEvvEEEEvNT_6ParamsE --------------------------
	.section	.nv.shared._ZN7cutlass13device_kernelINS_4conv6kernel13ConvUniversalINS1_16ConvProblemShapeILNS1_8OperatorE0ELi2EEENS1_10collective14CollectiveConvINS1_47MainloopSm100TmaUmmaWarpSpecializedImplicitGemmILS5_0ELi17ELi2ELi1ELi2EN4cute5tupleIJNSA_1CILi1EEESD_SD_EEEEENSB_IJNSC_ILi64EEENSC_ILi128EEENSB_IJNSC_ILi32EEEEEEEEENS_10bfloat16_tESL_NSA_8TiledMMAINSA_8MMA_AtomIJNSA_20SM100_MMA_F16BF16_SSISL_SL_fLi64ELi128ELNSA_4UMMA5MajorE0ELSQ_0ELNSP_7ScaleInE0ELSR_0EEEEEENSA_6LayoutISE_NSB_IJNSC_ILi0EEESV_SV_EEEEENSB_IJNSA_10UnderscoreESY_SY_EEEEENS7_6detail27Sm100ImplicitGemmTileTraitsINSA_20SM90_TMA_LOAD_IM2COLENSA_14ComposedLayoutINSA_7SwizzleILi2ELi4ELi3EEENSA_18smem_ptr_flag_bitsILi16EEENSU_INSB_IJNSC_ILi8EEESI_EEENSB_IJSI_SD_EEEEEEEvEENS12_INSA_13SM90_TMA_LOADES1D_vEEEENS_8epilogue10collective18CollectiveEpilogueINS1I_23Sm100TmaWarpSpecializedILi4ELi2ELi16ELb1ELb0EEEJSK_NSB_IJNSU_ISG_SD_EENSU_ISI_SD_EEEEESL_NSB_IJNSB_IJlllEEESD_SV_EEESL_S1R_NS1I_6fusion15FusionCallbacksIS1M_NS1S_17LinearCombinationISL_fSL_fLNS_15FloatRoundStyleE2EEESK_S1P_JEEENSA_5SM1004TMEM4LOAD26SM100_TMEM_LOAD_16dp256b4xES13_S1D_NSA_17SM75_U32x4_LDSM_NENSA_21SM90_TMA_STORE_IM2COLES1D_NSA_17SM90_U32x4_STSM_NENSA_39AutoVectorizingCopyWithAssumedAlignmentILi128EEEEEEvvEEEEvNT_6ParamsE,"aw",@nobits
	.sectionflags	@""
	.align	16
	.zero		1024


//--------------------- .nv.shared.reserved.0     --------------------------
	.section	.nv.shared.reserved.0,"aw",@nobits
	.weak		__nv_reservedSMEM_offset_0_alias
	.size		__nv_reservedSMEM_offset_0_alias, 0, 64
	.other		__nv_reservedSMEM_offset_0_alias,@"STO_CUDA_RESERVED_SHARED STV_DEFAULT"
__nv_reservedSMEM_offset_0_alias:
	.zero		0
.nv.shared.reserved.0:
	.zero		64
	.weak		__nv_reservedSMEM_tcgen05_partition
	.type		__nv_reservedSMEM_tcgen05_partition,@object
	.size		__nv_reservedSMEM_tcgen05_partition,(.L_0 - __nv_reservedSMEM_tcgen05_partition)
__nv_reservedSMEM_tcgen05_partition:
	.zero		32
.L_0:


//--------------------- .nv.global                --------------------------
	.section	.nv.global,"aw",@nobits
.nv.global:
	.type		_ZN39_INTERNAL_409516b0_4_k_cu_11078fb3_36314cute1_E,@object
	.size		_ZN39_INTERNAL_409516b0_4_k_cu_11078fb3_36314cute1_E,(_ZN39_INTERNAL_409516b0_4_k_cu_11078fb3_36314cuda3std3__45__cpo6cbeginE - _ZN39_INTERNAL_409516b0_4_k_cu_11078fb3_36314cute1_E)
_ZN39_INTERNAL_409516b0_4_k_cu_11078fb3_36314cute1_E:
	.zero		1
	.type		_ZN39_INTERNAL_409516b0_4_k_cu_11078fb3_36314cuda3std3__45__cpo6cbeginE,@object
	.size		_ZN39_INTERNAL_409516b0_4_k_cu_11078fb3_36314cuda3std3__45__cpo6cbeginE,(_ZN39_INTERNAL_409516b0_4_k_cu_11078fb3_36314cuda3std3__48in_placeE - _ZN39_INTERNAL_409516b0_4_k_cu_11078fb3_36314cuda3std3__45__cpo6cbeginE)
_ZN39_INTERNAL_409516b0_4_k_cu_11078fb3_36314cuda3std3__45__cpo6cbeginE:
	.zero		1
	.type		_ZN39_INTERNAL_409516b0_4_k_cu_11078fb3_36314cuda3std3__48in_placeE,@object
	.size		_ZN39_INTERNAL_409516b0_4_k_cu_11078fb3_36314cuda3std3__48in_placeE,(_ZN39_INTERNAL_409516b0_4_k_cu_11078fb3_36314cuda3std6ranges3__45__cpo9iter_moveE - _ZN39_INTERNAL_409516b0_4_k_cu_11078fb3_36314cuda3std3__48in_placeE)
_ZN39_INTERNAL_409516b0_4_k_cu_11078fb3_36314cuda3std3__48in_placeE:
	.zero		1
	.type		_ZN39_INTERNAL_409516b0_4_k_cu_11078fb3_36314cuda3std6ranges3__45__cpo9iter_moveE,@object
	.size		_ZN39_INTERNAL_409516b0_4_k_cu_11078fb3_36314cuda3std6ranges3__45__cpo9iter_moveE,(_ZN39_INTERNAL_409516b0_4_k_cu_11078fb3_36314cuda3std3__45__cpo5beginE - _ZN39_INTERNAL_409516b0_4_k_cu_11078fb3_36314cuda3std6ranges3__45__cpo9iter_moveE)
_ZN39_INTERNAL_409516b0_4_k_cu_11078fb3_36314cuda3std6ranges3__45__cpo9iter_moveE:
	.zero		1
	.type		_ZN39_INTERNAL_409516b0_4_k_cu_11078fb3_36314cuda3std3__45__cpo5beginE,@object
	.size		_ZN39_INTERNAL_409516b0_4_k_cu_11078fb3_36314cuda3std3__45__cpo5beginE,(_ZN39_INTERNAL_409516b0_4_k_cu_11078fb3_36314cuda3std3__441_GLOBAL__N__409516b0_4_k_cu_11078fb3_36316ignoreE - _ZN39_INTERNAL_409516b0_4_k_cu_11078fb3_36314cuda3std3__45__cpo5beginE)
_ZN39_INTERNAL_409516b0_4_k_cu_11078fb3_36314cuda3std3__45__cpo5beginE:
	.zero		1
	.type		_ZN39_INTERNAL_409516b0_4_k_cu_11078fb3_36314cuda3std3__441_GLOBAL__N__409516b0_4_k_cu_11078fb3_36316ignoreE,@object
	.size		_ZN39_INTERNAL_409516b0_4_k_cu_11078fb3_36314cuda3std3__441_GLOBAL__N__409516b0_4_k_cu_11078fb3_36316ignoreE,(_ZN39_INTERNAL_409516b0_4_k_cu_11078fb3_36314cute7productE - _ZN39_INTERNAL_409516b0_4_k_cu_11078fb3_36314cuda3std3__441_GLOBAL__N__409516b0_4_k_cu_11078fb3_36316ignoreE)
_ZN39_INTERNAL_409516b0_4_k_cu_11078fb3_36314cuda3std3__441_GLOBAL__N__409516b0_4_k_cu_11078fb3_36316ignoreE:
	.zero		1
	.type		_ZN39_INTERNAL_409516b0_4_k_cu_11078fb3_36314cute7productE,@object
	.size		_ZN39_INTERNAL_409516b0_4_k_cu_11078fb3_36314cute7productE,(_ZN39_INTERNAL_409516b0_4_k_cu_11078fb3_36314cuda3std3__45__cpo3endE - _ZN39_INTERNAL_409516b0_4_k_cu_11078fb3_36314cute7productE)
_ZN39_INTERNAL_409516b0_4_k_cu_11078fb3_36314cute7productE:
	.zero		1
	.type		_ZN39_INTERNAL_409516b0_4_k_cu_11078fb3_36314cuda3std3__45__cpo3endE,@object
	.size		_ZN39_INTERNAL_409516b0_4_k_cu_11078fb3_36314cuda3std3__45__cpo3endE,(_ZN39_INTERNAL_409516b0_4_k_cu_11078fb3_36314cuda3std3__419piecewise_constructE - _ZN39_INTERNAL_409516b0_4_k_cu_11078fb3_36314cuda3std3__45__cpo3endE)
_ZN39_INTERNAL_409516b0_4_k_cu_11078fb3_36314cuda3std3__45__cpo3endE:
	.zero		1
	.type		_ZN39_INTERNAL_409516b0_4_k_cu_11078fb3_36314cuda3std3__419piecewise_constructE,@object
	.size		_ZN39_INTERNAL_409516b0_4_k_cu_11078fb3_36314cuda3std3__419piecewise_constructE,(_ZN39_INTERNAL_409516b0_4_k_cu_11078fb3_36314cuda3std3__45__cpo4cendE - _ZN39_INTERNAL_409516b0_4_k_cu_11078fb3_36314cuda3std3__419piecewise_constructE)
_ZN39_INTERNAL_409516b0_4_k_cu_11078fb3_36314cuda3std3__419piecewise_constructE:
	.zero		1
	.type		_ZN39_INTERNAL_409516b0_4_k_cu_11078fb3_36314cuda3std3__45__cpo4cendE,@object
	.size		_ZN39_INTERNAL_409516b0_4_k_cu_11078fb3_36314cuda3std3__45__cpo4cendE,(_ZN39_INTERNAL_409516b0_4_k_cu_11078fb3_36314cuda3std6ranges3__45__cpo4swapE - _ZN39_INTERNAL_409516b0_4_k_cu_11078fb3_36314cuda3std3__45__cpo4cendE)
_ZN39_INTERNAL_409516b0_4_k_cu_11078fb3_36314cuda3std3__45__cpo4cendE:
	.zero		1
	.type		_ZN39_INTERNAL_409516b0_4_k_cu_11078fb3_36314cuda3std6ranges3__45__cpo4swapE,@object
	.size		_ZN39_INTERNAL_409516b0_4_k_cu_11078fb3_36314cuda3std6ranges3__45__cpo4swapE,(.L_10 - _ZN39_INTERNAL_409516b0_4_k_cu_11078fb3_36314cuda3std6ranges3__45__cpo4swapE)
_ZN39_INTERNAL_409516b0_4_k_cu_11078fb3_36314cuda3std6ranges3__45__cpo4swapE:
	.zero		1
.L_10:


//--------------------- .nv.constant0._ZN7cutlass13device_kernelINS_4conv6kernel13ConvUniversalINS1_16ConvProblemShapeILNS1_8OperatorE0ELi2EEENS1_10collective14CollectiveConvINS1_47MainloopSm100TmaUmmaWarpSpecializedImplicitGemmILS5_0ELi17ELi2ELi1ELi2EN4cute5tupleIJNSA_1CILi1EEESD_SD_EEEEENSB_IJNSC_ILi64EEENSC_ILi128EEENSB_IJNSC_ILi32EEEEEEEEENS_10bfloat16_tESL_NSA_8TiledMMAINSA_8MMA_AtomIJNSA_20SM100_MMA_F16BF16_SSISL_SL_fLi64ELi128ELNSA_4UMMA5MajorE0ELSQ_0ELNSP_7ScaleInE0ELSR_0EEEEEENSA_6LayoutISE_NSB_IJNSC_ILi0EEESV_SV_EEEEENSB_IJNSA_10UnderscoreESY_SY_EEEEENS7_6detail27Sm100ImplicitGemmTileTraitsINSA_20SM90_TMA_LOAD_IM2COLENSA_14ComposedLayoutINSA_7SwizzleILi2ELi4ELi3EEENSA_18smem_ptr_flag_bitsILi16EEENSU_INSB_IJNSC_ILi8EEESI_EEENSB_IJSI_SD_EEEEEEEvEENS12_INSA_13SM90_TMA_LOADES1D_vEEEENS_8epilogue10collective18CollectiveEpilogueINS1I_23Sm100TmaWarpSpecializedILi4ELi2ELi16ELb1ELb0EEEJSK_NSB_IJNSU_ISG_SD_EENSU_ISI_SD_EEEEESL_NSB_IJNSB_IJlllEEESD_SV_EEESL_S1R_NS1I_6fusion15FusionCallbacksIS1M_NS1S_17LinearCombinationISL_fSL_fLNS_15FloatRoundStyleE2EEESK_S1P_JEEENSA_5SM1004TMEM4LOAD26SM100_TMEM_LOAD_16dp256b4xES13_S1D_NSA_17SM75_U32x4_LDSM_NENSA_21SM90_TMA_STORE_IM2COLES1D_NSA_17SM90_U32x4_STSM_NENSA_39AutoVectorizingCopyWithAssumedAlignmentILi128EEEEEEvvEEEEvNT_6ParamsE --------------------------
	.section	.nv.constant0._ZN7cutlass13device_kernelINS_4conv6kernel13ConvUniversalINS1_16ConvProblemShapeILNS1_8OperatorE0ELi2EEENS1_10collective14CollectiveConvINS1_47MainloopSm100TmaUmmaWarpSpecializedImplicitGemmILS5_0ELi17ELi2ELi1ELi2EN4cute5tupleIJNSA_1CILi1EEESD_SD_EEEEENSB_IJNSC_ILi64EEENSC_ILi128EEENSB_IJNSC_ILi32EEEEEEEEENS_10bfloat16_tESL_NSA_8TiledMMAINSA_8MMA_AtomIJNSA_20SM100_MMA_F16BF16_SSISL_SL_fLi64ELi128ELNSA_4UMMA5MajorE0ELSQ_0ELNSP_7ScaleInE0ELSR_0EEEEEENSA_6LayoutISE_NSB_IJNSC_ILi0EEESV_SV_EEEEENSB_IJNSA_10UnderscoreESY_SY_EEEEENS7_6detail27Sm100ImplicitGemmTileTraitsINSA_20SM90_TMA_LOAD_IM2COLENSA_14ComposedLayoutINSA_7SwizzleILi2ELi4ELi3EEENSA_18smem_ptr_flag_bitsILi16EEENSU_INSB_IJNSC_ILi8EEESI_EEENSB_IJSI_SD_EEEEEEEvEENS12_INSA_13SM90_TMA_LOADES1D_vEEEENS_8epilogue10collective18CollectiveEpilogueINS1I_23Sm100TmaWarpSpecializedILi4ELi2ELi16ELb1ELb0EEEJSK_NSB_IJNSU_ISG_SD_EENSU_ISI_SD_EEEEESL_NSB_IJNSB_IJlllEEESD_SV_EEESL_S1R_NS1I_6fusion15FusionCallbacksIS1M_NS1S_17LinearCombinationISL_fSL_fLNS_15FloatRoundStyleE2EEESK_S1P_JEEENSA_5SM1004TMEM4LOAD26SM100_TMEM_LOAD_16dp256b4xES13_S1D_NSA_17SM75_U32x4_LDSM_NENSA_21SM90_TMA_STORE_IM2COLES1D_NSA_17SM90_U32x4_STSM_NENSA_39AutoVectorizingCopyWithAssumedAlignmentILi128EEEEEEvvEEEEvNT_6ParamsE,"a",@progbits
	.sectionflags	@""
	.align	4
.nv.constant0._ZN7cutlass13device_kernelINS_4conv6kernel13ConvUniversalINS1_16ConvProblemShapeILNS1_8OperatorE0ELi2EEENS1_10collective14CollectiveConvINS1_47MainloopSm100TmaUmmaWarpSpecializedImplicitGemmILS5_0ELi17ELi2ELi1ELi2EN4cute5tupleIJNSA_1CILi1EEESD_SD_EEEEENSB_IJNSC_ILi64EEENSC_ILi128EEENSB_IJNSC_ILi32EEEEEEEEENS_10bfloat16_tESL_NSA_8TiledMMAINSA_8MMA_AtomIJNSA_20SM100_MMA_F16BF16_SSISL_SL_fLi64ELi128ELNSA_4UMMA5MajorE0ELSQ_0ELNSP_7ScaleInE0ELSR_0EEEEEENSA_6LayoutISE_NSB_IJNSC_ILi0EEESV_SV_EEEEENSB_IJNSA_10UnderscoreESY_SY_EEEEENS7_6detail27Sm100ImplicitGemmTileTraitsINSA_20SM90_TMA_LOAD_IM2COLENSA_14ComposedLayoutINSA_7SwizzleILi2ELi4ELi3EEENSA_18smem_ptr_flag_bitsILi16EEENSU_INSB_IJNSC_ILi8EEESI_EEENSB_IJSI_SD_EEEEEEEvEENS12_INSA_13SM90_TMA_LOADES1D_vEEEENS_8epilogue10collective18CollectiveEpilogueINS1I_23Sm100TmaWarpSpecializedILi4ELi2ELi16ELb1ELb0EEEJSK_NSB_IJNSU_ISG_SD_EENSU_ISI_SD_EEEEESL_NSB_IJNSB_IJlllEEESD_SV_EEESL_S1R_NS1I_6fusion15FusionCallbacksIS1M_NS1S_17LinearCombinationISL_fSL_fLNS_15FloatRoundStyleE2EEESK_S1P_JEEENSA_5SM1004TMEM4LOAD26SM100_TMEM_LOAD_16dp256b4xES13_S1D_NSA_17SM75_U32x4_LDSM_NENSA_21SM90_TMA_STORE_IM2COLES1D_NSA_17SM90_U32x4_STSM_NENSA_39AutoVectorizingCopyWithAssumedAlignmentILi128EEEEEEvvEEEEvNT_6ParamsE:
	.zero		2944


//--------------------- SYMBOLS --------------------------

	.type		.nv.reservedSmem.offset0,@object
	.size		.nv.reservedSmem.offset0,0x4
	.type		.nv.reservedSmem.cap,@object
	.size		.nv.reservedSmem.cap,0x4
	.type		__assertfail,@function
